//
// Generated by NVIDIA NVVM Compiler
//
// Compiler Build ID: CL-36424714
// Cuda compilation tools, release 13.0, V13.0.88
// Based on NVVM 20.0.0
//

.version 9.0
.target sm_100
.address_size 64

	// .globl	_Z13real2analyticP7double2PKS_PKdS4_jj
.func  (.param .align 16 .b8 func_retval0[16]) __internal_trig_reduction_slowpathd
(
	.param .b64 __internal_trig_reduction_slowpathd_param_0
)
;
.func  (.param .b64 func_retval0) __internal_accurate_pow
(
	.param .b64 __internal_accurate_pow_param_0
)
;
.global .align 8 .b8 __cudart_i2opi_d[144] = {8, 93, 141, 31, 177, 95, 251, 107, 234, 146, 82, 138, 247, 57, 7, 61, 123, 241, 229, 235, 199, 186, 39, 117, 45, 234, 95, 158, 102, 63, 70, 79, 183, 9, 203, 39, 207, 126, 54, 109, 31, 109, 10, 90, 139, 17, 47, 239, 15, 152, 5, 222, 255, 151, 248, 31, 59, 40, 249, 189, 139, 95, 132, 156, 244, 57, 83, 131, 57, 214, 145, 57, 65, 126, 95, 180, 38, 112, 156, 233, 132, 68, 187, 46, 245, 53, 130, 232, 62, 167, 41, 177, 28, 235, 29, 254, 28, 146, 209, 9, 234, 46, 73, 6, 224, 210, 77, 66, 58, 110, 36, 183, 97, 197, 187, 222, 171, 99, 81, 254, 65, 144, 67, 60, 153, 149, 98, 219, 192, 221, 52, 245, 209, 87, 39, 252, 41, 21, 68, 78, 110, 131, 249, 162};
.global .align 16 .b8 __cudart_sin_cos_coeffs[128] = {70, 210, 176, 44, 241, 229, 90, 190, 146, 227, 172, 105, 227, 29, 199, 62, 161, 98, 219, 25, 160, 1, 42, 191, 24, 8, 17, 17, 17, 17, 129, 63, 84, 85, 85, 85, 85, 85, 197, 191, 0, 0, 0, 0, 0, 0, 0, 0, 0, 0, 0, 0, 0, 0, 0, 0, 100, 129, 253, 32, 131, 255, 168, 189, 40, 133, 239, 193, 167, 238, 33, 62, 217, 230, 6, 142, 79, 126, 146, 190, 233, 188, 221, 25, 160, 1, 250, 62, 71, 93, 193, 22, 108, 193, 86, 191, 81, 85, 85, 85, 85, 85, 165, 63, 0, 0, 0, 0, 0, 0, 224, 191, 0, 0, 0, 0, 0, 0, 240, 63};

.visible .entry _Z13real2analyticP7double2PKS_PKdS4_jj(
	.param .u64 .ptr .align 1 _Z13real2analyticP7double2PKS_PKdS4_jj_param_0,
	.param .u64 .ptr .align 1 _Z13real2analyticP7double2PKS_PKdS4_jj_param_1,
	.param .u64 .ptr .align 1 _Z13real2analyticP7double2PKS_PKdS4_jj_param_2,
	.param .u64 .ptr .align 1 _Z13real2analyticP7double2PKS_PKdS4_jj_param_3,
	.param .u32 _Z13real2analyticP7double2PKS_PKdS4_jj_param_4,
	.param .u32 _Z13real2analyticP7double2PKS_PKdS4_jj_param_5
)
{
	.reg .pred 	%p<95>;
	.reg .b32 	%r<135>;
	.reg .b64 	%rd<59>;
	.reg .b64 	%fd<275>;

	ld.param.u64 	%rd7, [_Z13real2analyticP7double2PKS_PKdS4_jj_param_0];
	ld.param.u64 	%rd9, [_Z13real2analyticP7double2PKS_PKdS4_jj_param_1];
	ld.param.u64 	%rd8, [_Z13real2analyticP7double2PKS_PKdS4_jj_param_2];
	ld.param.u64 	%rd10, [_Z13real2analyticP7double2PKS_PKdS4_jj_param_3];
	ld.param.u32 	%r33, [_Z13real2analyticP7double2PKS_PKdS4_jj_param_4];
	ld.param.u32 	%r32, [_Z13real2analyticP7double2PKS_PKdS4_jj_param_5];
	cvta.to.global.u64 	%rd1, %rd7;
	cvta.to.global.u64 	%rd2, %rd9;
	cvta.to.global.u64 	%rd3, %rd10;
	mov.u32 	%r34, %tid.x;
	mov.u32 	%r35, %ctaid.x;
	mov.u32 	%r36, %ntid.x;
	mad.lo.s32 	%r1, %r35, %r36, %r34;
	setp.ge.u32 	%p1, %r1, %r33;
	@%p1 bra 	$L__BB0_70;
	cvta.to.global.u64 	%rd11, %rd8;
	mul.wide.u32 	%rd12, %r1, 8;
	add.s64 	%rd13, %rd11, %rd12;
	ld.global.f64 	%fd1, [%rd13];
	setp.ltu.f64 	%p2, %fd1, 0d0000000000000000;
	@%p2 bra 	$L__BB0_3;
	shr.u32 	%r37, %r32, 31;
	add.s32 	%r38, %r32, %r37;
	shr.s32 	%r39, %r38, 1;
	neg.s32 	%r4, %r39;
	bra.uni 	$L__BB0_4;
$L__BB0_3:
	shr.u32 	%r40, %r32, 31;
	add.s32 	%r41, %r32, %r40;
	shr.s32 	%r4, %r41, 1;
$L__BB0_4:
	add.s32 	%r127, %r32, -1;
	ld.global.f64 	%fd2, [%rd3];
	setp.neu.f64 	%p3, %fd1, %fd2;
	@%p3 bra 	$L__BB0_6;
	mul.wide.u32 	%rd54, %r4, 16;
	add.s64 	%rd55, %rd2, %rd54;
	ld.global.v2.f64 	{%fd255, %fd256}, [%rd55];
	add.f64 	%fd257, %fd255, %fd255;
	mul.wide.u32 	%rd56, %r1, 16;
	add.s64 	%rd57, %rd1, %rd56;
	add.f64 	%fd258, %fd256, %fd256;
	st.global.v2.f64 	[%rd57], {%fd257, %fd258};
	bra.uni 	$L__BB0_70;
$L__BB0_6:
	setp.geu.f64 	%p4, %fd1, %fd2;
	@%p4 bra 	$L__BB0_8;
	mul.wide.u32 	%rd52, %r1, 16;
	add.s64 	%rd53, %rd1, %rd52;
	mov.f64 	%fd254, 0d0000000000000000;
	st.global.v2.f64 	[%rd53], {%fd254, %fd254};
	bra.uni 	$L__BB0_70;
$L__BB0_8:
	mul.wide.u32 	%rd14, %r127, 8;
	add.s64 	%rd15, %rd3, %rd14;
	ld.global.f64 	%fd3, [%rd15];
	setp.neu.f64 	%p5, %fd1, %fd3;
	@%p5 bra 	$L__BB0_10;
	add.s32 	%r124, %r4, %r127;
	mul.wide.u32 	%rd48, %r124, 16;
	add.s64 	%rd49, %rd2, %rd48;
	ld.global.v2.f64 	{%fd250, %fd251}, [%rd49];
	add.f64 	%fd252, %fd250, %fd250;
	mul.wide.u32 	%rd50, %r1, 16;
	add.s64 	%rd51, %rd1, %rd50;
	add.f64 	%fd253, %fd251, %fd251;
	st.global.v2.f64 	[%rd51], {%fd252, %fd253};
	bra.uni 	$L__BB0_70;
$L__BB0_10:
	setp.gt.f64 	%p6, %fd1, %fd3;
	@%p6 bra 	$L__BB0_71;
	mov.b32 	%r126, 0;
$L__BB0_12:
	cvt.rn.f64.u32 	%fd73, %r127;
	cvt.rn.f64.u32 	%fd74, %r126;
	add.f64 	%fd75, %fd74, %fd73;
	mul.f64 	%fd76, %fd75, 0d3FE0000000000000;
	cvt.rmi.f64.f64 	%fd77, %fd76;
	cvt.rzi.u32.f64 	%r8, %fd77;
	mul.wide.u32 	%rd16, %r8, 8;
	add.s64 	%rd17, %rd3, %rd16;
	ld.global.f64 	%fd260, [%rd17];
	setp.leu.f64 	%p7, %fd260, %fd1;
	@%p7 bra 	$L__BB0_16;
	add.s32 	%r129, %r8, -1;
	mul.wide.u32 	%rd28, %r129, 8;
	add.s64 	%rd29, %rd3, %rd28;
	ld.global.f64 	%fd259, [%rd29];
	setp.gt.f64 	%p11, %fd1, %fd259;
	mov.u32 	%r128, %r8;
	@%p11 bra 	$L__BB0_21;
	setp.neu.f64 	%p12, %fd1, %fd259;
	mov.u32 	%r127, %r8;
	@%p12 bra 	$L__BB0_12;
	add.s32 	%r45, %r129, %r4;
	mul.wide.u32 	%rd30, %r45, 16;
	add.s64 	%rd31, %rd2, %rd30;
	ld.global.v2.f64 	{%fd86, %fd87}, [%rd31];
	add.f64 	%fd88, %fd86, %fd86;
	mul.wide.u32 	%rd32, %r1, 16;
	add.s64 	%rd33, %rd1, %rd32;
	add.f64 	%fd89, %fd87, %fd87;
	st.global.v2.f64 	[%rd33], {%fd88, %fd89};
	bra.uni 	$L__BB0_70;
$L__BB0_16:
	setp.geu.f64 	%p8, %fd260, %fd1;
	@%p8 bra 	$L__BB0_20;
	add.s32 	%r128, %r8, 1;
	mul.wide.u32 	%rd22, %r128, 8;
	add.s64 	%rd23, %rd3, %rd22;
	ld.global.f64 	%fd6, [%rd23];
	setp.lt.f64 	%p9, %fd1, %fd6;
	mov.f64 	%fd259, %fd260;
	mov.f64 	%fd260, %fd6;
	mov.u32 	%r129, %r8;
	@%p9 bra 	$L__BB0_21;
	setp.neu.f64 	%p10, %fd1, %fd6;
	mov.u32 	%r126, %r8;
	@%p10 bra 	$L__BB0_12;
	add.s32 	%r44, %r128, %r4;
	mul.wide.u32 	%rd24, %r44, 16;
	add.s64 	%rd25, %rd2, %rd24;
	ld.global.v2.f64 	{%fd82, %fd83}, [%rd25];
	add.f64 	%fd84, %fd82, %fd82;
	mul.wide.u32 	%rd26, %r1, 16;
	add.s64 	%rd27, %rd1, %rd26;
	add.f64 	%fd85, %fd83, %fd83;
	st.global.v2.f64 	[%rd27], {%fd84, %fd85};
	bra.uni 	$L__BB0_70;
$L__BB0_20:
	add.s32 	%r43, %r8, %r4;
	mul.wide.u32 	%rd18, %r43, 16;
	add.s64 	%rd19, %rd2, %rd18;
	ld.global.v2.f64 	{%fd78, %fd79}, [%rd19];
	add.f64 	%fd80, %fd78, %fd78;
	mul.wide.u32 	%rd20, %r1, 16;
	add.s64 	%rd21, %rd1, %rd20;
	add.f64 	%fd81, %fd79, %fd79;
	st.global.v2.f64 	[%rd21], {%fd80, %fd81};
	bra.uni 	$L__BB0_70;
$L__BB0_21:
	setp.ltu.f64 	%p13, %fd260, 0d0000000000000000;
	setp.geu.f64 	%p14, %fd259, 0d0000000000000000;
	or.pred  	%p15, %p13, %p14;
	mov.u32 	%r131, %r4;
	@%p15 bra 	$L__BB0_23;
	shr.u32 	%r46, %r32, 31;
	add.s32 	%r47, %r32, %r46;
	shr.s32 	%r131, %r47, 1;
	neg.s32 	%r4, %r131;
$L__BB0_23:
	sub.f64 	%fd90, %fd1, %fd259;
	sub.f64 	%fd91, %fd260, %fd259;
	div.rn.f64 	%fd9, %fd90, %fd91;
	sub.f64 	%fd92, %fd260, %fd1;
	div.rn.f64 	%fd10, %fd92, %fd91;
	add.s32 	%r48, %r4, %r128;
	mul.wide.u32 	%rd34, %r48, 16;
	add.s64 	%rd4, %rd2, %rd34;
	ld.global.f64 	%fd11, [%rd4];
	{
	.reg .b32 %temp; 
	mov.b64 	{%temp, %r17}, %fd11;
	}
	mov.f64 	%fd93, 0d4000000000000000;
	{
	.reg .b32 %temp; 
	mov.b64 	{%temp, %r49}, %fd93;
	}
	and.b32  	%r19, %r49, 2146435072;
	setp.eq.s32 	%p16, %r19, 1062207488;
	abs.f64 	%fd12, %fd11;
	{ // callseq 0, 0
	.param .b64 param0;
	st.param.f64 	[param0], %fd12;
	.param .b64 retval0;
	call.uni (retval0), 
	__internal_accurate_pow, 
	(
	param0
	);
	ld.param.f64 	%fd94, [retval0];
	} // callseq 0
	setp.lt.s32 	%p17, %r17, 0;
	neg.f64 	%fd96, %fd94;
	selp.f64 	%fd97, %fd96, %fd94, %p16;
	selp.f64 	%fd262, %fd97, %fd94, %p17;
	setp.neu.f64 	%p18, %fd11, 0d0000000000000000;
	@%p18 bra 	$L__BB0_25;
	setp.eq.s32 	%p19, %r19, 1062207488;
	selp.b32 	%r50, %r17, 0, %p19;
	setp.lt.s32 	%p20, %r49, 0;
	or.b32  	%r51, %r50, 2146435072;
	selp.b32 	%r52, %r51, %r50, %p20;
	mov.b32 	%r53, 0;
	mov.b64 	%fd262, {%r53, %r52};
$L__BB0_25:
	add.f64 	%fd98, %fd11, 0d4000000000000000;
	{
	.reg .b32 %temp; 
	mov.b64 	{%temp, %r54}, %fd98;
	}
	and.b32  	%r55, %r54, 2146435072;
	setp.ne.s32 	%p21, %r55, 2146435072;
	@%p21 bra 	$L__BB0_30;
	setp.num.f64 	%p22, %fd11, %fd11;
	@%p22 bra 	$L__BB0_28;
	mov.f64 	%fd99, 0d4000000000000000;
	add.rn.f64 	%fd262, %fd11, %fd99;
	bra.uni 	$L__BB0_30;
$L__BB0_28:
	setp.neu.f64 	%p23, %fd12, 0d7FF0000000000000;
	@%p23 bra 	$L__BB0_30;
	setp.lt.s32 	%p24, %r17, 0;
	setp.eq.s32 	%p25, %r19, 1062207488;
	setp.lt.s32 	%p26, %r49, 0;
	selp.b32 	%r57, 0, 2146435072, %p26;
	and.b32  	%r58, %r49, 2147483647;
	setp.ne.s32 	%p27, %r58, 1071644672;
	or.b32  	%r59, %r57, -2147483648;
	selp.b32 	%r60, %r59, %r57, %p27;
	selp.b32 	%r61, %r60, %r57, %p25;
	selp.b32 	%r62, %r61, %r57, %p24;
	mov.b32 	%r63, 0;
	mov.b64 	%fd262, {%r63, %r62};
$L__BB0_30:
	setp.eq.s32 	%p28, %r19, 1062207488;
	setp.eq.f64 	%p29, %fd11, 0d3FF0000000000000;
	selp.f64 	%fd19, 0d3FF0000000000000, %fd262, %p29;
	ld.global.f64 	%fd20, [%rd4+8];
	{
	.reg .b32 %temp; 
	mov.b64 	{%temp, %r20}, %fd20;
	}
	abs.f64 	%fd21, %fd20;
	{ // callseq 1, 0
	.param .b64 param0;
	st.param.f64 	[param0], %fd21;
	.param .b64 retval0;
	call.uni (retval0), 
	__internal_accurate_pow, 
	(
	param0
	);
	ld.param.f64 	%fd100, [retval0];
	} // callseq 1
	setp.lt.s32 	%p30, %r20, 0;
	neg.f64 	%fd102, %fd100;
	selp.f64 	%fd103, %fd102, %fd100, %p28;
	selp.f64 	%fd264, %fd103, %fd100, %p30;
	setp.neu.f64 	%p31, %fd20, 0d0000000000000000;
	@%p31 bra 	$L__BB0_32;
	setp.eq.s32 	%p32, %r19, 1062207488;
	selp.b32 	%r65, %r20, 0, %p32;
	setp.lt.s32 	%p33, %r49, 0;
	or.b32  	%r66, %r65, 2146435072;
	selp.b32 	%r67, %r66, %r65, %p33;
	mov.b32 	%r68, 0;
	mov.b64 	%fd264, {%r68, %r67};
$L__BB0_32:
	add.f64 	%fd104, %fd20, 0d4000000000000000;
	{
	.reg .b32 %temp; 
	mov.b64 	{%temp, %r69}, %fd104;
	}
	and.b32  	%r70, %r69, 2146435072;
	setp.ne.s32 	%p34, %r70, 2146435072;
	@%p34 bra 	$L__BB0_37;
	setp.num.f64 	%p35, %fd20, %fd20;
	@%p35 bra 	$L__BB0_35;
	mov.f64 	%fd105, 0d4000000000000000;
	add.rn.f64 	%fd264, %fd20, %fd105;
	bra.uni 	$L__BB0_37;
$L__BB0_35:
	setp.neu.f64 	%p36, %fd21, 0d7FF0000000000000;
	@%p36 bra 	$L__BB0_37;
	setp.lt.s32 	%p37, %r20, 0;
	setp.eq.s32 	%p38, %r19, 1062207488;
	setp.lt.s32 	%p39, %r49, 0;
	selp.b32 	%r72, 0, 2146435072, %p39;
	and.b32  	%r73, %r49, 2147483647;
	setp.ne.s32 	%p40, %r73, 1071644672;
	or.b32  	%r74, %r72, -2147483648;
	selp.b32 	%r75, %r74, %r72, %p40;
	selp.b32 	%r76, %r75, %r72, %p38;
	selp.b32 	%r77, %r76, %r72, %p37;
	mov.b32 	%r78, 0;
	mov.b64 	%fd264, {%r78, %r77};
$L__BB0_37:
	setp.eq.s32 	%p41, %r19, 1062207488;
	setp.eq.f64 	%p42, %fd20, 0d3FF0000000000000;
	selp.f64 	%fd106, 0d3FF0000000000000, %fd264, %p42;
	add.f64 	%fd28, %fd19, %fd106;
	add.s32 	%r79, %r131, %r129;
	mul.wide.u32 	%rd35, %r79, 16;
	add.s64 	%rd5, %rd2, %rd35;
	ld.global.f64 	%fd29, [%rd5];
	{
	.reg .b32 %temp; 
	mov.b64 	{%temp, %r22}, %fd29;
	}
	abs.f64 	%fd30, %fd29;
	{ // callseq 2, 0
	.param .b64 param0;
	st.param.f64 	[param0], %fd30;
	.param .b64 retval0;
	call.uni (retval0), 
	__internal_accurate_pow, 
	(
	param0
	);
	ld.param.f64 	%fd107, [retval0];
	} // callseq 2
	setp.lt.s32 	%p43, %r22, 0;
	neg.f64 	%fd109, %fd107;
	selp.f64 	%fd110, %fd109, %fd107, %p41;
	selp.f64 	%fd266, %fd110, %fd107, %p43;
	setp.neu.f64 	%p44, %fd29, 0d0000000000000000;
	@%p44 bra 	$L__BB0_39;
	selp.b32 	%r80, %r22, 0, %p41;
	setp.lt.s32 	%p46, %r49, 0;
	or.b32  	%r81, %r80, 2146435072;
	selp.b32 	%r82, %r81, %r80, %p46;
	mov.b32 	%r83, 0;
	mov.b64 	%fd266, {%r83, %r82};
$L__BB0_39:
	add.f64 	%fd111, %fd29, 0d4000000000000000;
	{
	.reg .b32 %temp; 
	mov.b64 	{%temp, %r84}, %fd111;
	}
	and.b32  	%r85, %r84, 2146435072;
	setp.ne.s32 	%p47, %r85, 2146435072;
	@%p47 bra 	$L__BB0_44;
	setp.num.f64 	%p48, %fd29, %fd29;
	@%p48 bra 	$L__BB0_42;
	mov.f64 	%fd112, 0d4000000000000000;
	add.rn.f64 	%fd266, %fd29, %fd112;
	bra.uni 	$L__BB0_44;
$L__BB0_42:
	setp.neu.f64 	%p49, %fd30, 0d7FF0000000000000;
	@%p49 bra 	$L__BB0_44;
	setp.lt.s32 	%p50, %r22, 0;
	setp.eq.s32 	%p51, %r19, 1062207488;
	setp.lt.s32 	%p52, %r49, 0;
	selp.b32 	%r87, 0, 2146435072, %p52;
	and.b32  	%r88, %r49, 2147483647;
	setp.ne.s32 	%p53, %r88, 1071644672;
	or.b32  	%r89, %r87, -2147483648;
	selp.b32 	%r90, %r89, %r87, %p53;
	selp.b32 	%r91, %r90, %r87, %p51;
	selp.b32 	%r92, %r91, %r87, %p50;
	mov.b32 	%r93, 0;
	mov.b64 	%fd266, {%r93, %r92};
$L__BB0_44:
	setp.eq.s32 	%p54, %r19, 1062207488;
	setp.eq.f64 	%p55, %fd29, 0d3FF0000000000000;
	selp.f64 	%fd37, 0d3FF0000000000000, %fd266, %p55;
	ld.global.f64 	%fd38, [%rd5+8];
	{
	.reg .b32 %temp; 
	mov.b64 	{%temp, %r23}, %fd38;
	}
	abs.f64 	%fd39, %fd38;
	{ // callseq 3, 0
	.param .b64 param0;
	st.param.f64 	[param0], %fd39;
	.param .b64 retval0;
	call.uni (retval0), 
	__internal_accurate_pow, 
	(
	param0
	);
	ld.param.f64 	%fd113, [retval0];
	} // callseq 3
	setp.lt.s32 	%p56, %r23, 0;
	neg.f64 	%fd115, %fd113;
	selp.f64 	%fd116, %fd115, %fd113, %p54;
	selp.f64 	%fd268, %fd116, %fd113, %p56;
	setp.neu.f64 	%p57, %fd38, 0d0000000000000000;
	@%p57 bra 	$L__BB0_46;
	selp.b32 	%r96, %r23, 0, %p54;
	setp.lt.s32 	%p59, %r49, 0;
	or.b32  	%r97, %r96, 2146435072;
	selp.b32 	%r98, %r97, %r96, %p59;
	mov.b32 	%r99, 0;
	mov.b64 	%fd268, {%r99, %r98};
$L__BB0_46:
	add.f64 	%fd117, %fd38, 0d4000000000000000;
	{
	.reg .b32 %temp; 
	mov.b64 	{%temp, %r100}, %fd117;
	}
	and.b32  	%r101, %r100, 2146435072;
	setp.ne.s32 	%p60, %r101, 2146435072;
	@%p60 bra 	$L__BB0_51;
	setp.num.f64 	%p61, %fd38, %fd38;
	@%p61 bra 	$L__BB0_49;
	mov.f64 	%fd118, 0d4000000000000000;
	add.rn.f64 	%fd268, %fd38, %fd118;
	bra.uni 	$L__BB0_51;
$L__BB0_49:
	setp.neu.f64 	%p62, %fd39, 0d7FF0000000000000;
	@%p62 bra 	$L__BB0_51;
	setp.lt.s32 	%p65, %r49, 0;
	selp.b32 	%r103, 0, 2146435072, %p65;
	and.b32  	%r104, %r49, 2147483647;
	setp.ne.s32 	%p66, %r104, 1071644672;
	or.b32  	%r105, %r103, -2147483648;
	selp.b32 	%r106, %r105, %r103, %p66;
	selp.b32 	%r107, %r106, %r103, %p54;
	selp.b32 	%r108, %r107, %r103, %p56;
	mov.b32 	%r109, 0;
	mov.b64 	%fd268, {%r109, %r108};
$L__BB0_51:
	setp.eq.f64 	%p67, %fd38, 0d3FF0000000000000;
	selp.f64 	%fd119, 0d3FF0000000000000, %fd268, %p67;
	add.f64 	%fd46, %fd37, %fd119;
	setp.leu.f64 	%p68, %fd21, %fd12;
	setp.gt.f64 	%p69, %fd21, %fd12;
	selp.f64 	%fd120, %fd21, %fd12, %p69;
	selp.f64 	%fd121, %fd12, %fd21, %p69;
	div.rn.f64 	%fd122, %fd121, %fd120;
	mul.f64 	%fd123, %fd122, %fd122;
	fma.rn.f64 	%fd124, %fd123, 0dBEF53E1D2A25FF7E, 0d3F2D3B63DBB65B49;
	fma.rn.f64 	%fd125, %fd124, %fd123, 0dBF5312788DDE082E;
	fma.rn.f64 	%fd126, %fd125, %fd123, 0d3F6F9690C8249315;
	fma.rn.f64 	%fd127, %fd126, %fd123, 0dBF82CF5AABC7CF0D;
	fma.rn.f64 	%fd128, %fd127, %fd123, 0d3F9162B0B2A3BFDE;
	fma.rn.f64 	%fd129, %fd128, %fd123, 0dBF9A7256FEB6FC6B;
	fma.rn.f64 	%fd130, %fd129, %fd123, 0d3FA171560CE4A489;
	fma.rn.f64 	%fd131, %fd130, %fd123, 0dBFA4F44D841450E4;
	fma.rn.f64 	%fd132, %fd131, %fd123, 0d3FA7EE3D3F36BB95;
	fma.rn.f64 	%fd133, %fd132, %fd123, 0dBFAAD32AE04A9FD1;
	fma.rn.f64 	%fd134, %fd133, %fd123, 0d3FAE17813D66954F;
	fma.rn.f64 	%fd135, %fd134, %fd123, 0dBFB11089CA9A5BCD;
	fma.rn.f64 	%fd136, %fd135, %fd123, 0d3FB3B12B2DB51738;
	fma.rn.f64 	%fd137, %fd136, %fd123, 0dBFB745D022F8DC5C;
	fma.rn.f64 	%fd138, %fd137, %fd123, 0d3FBC71C709DFE927;
	fma.rn.f64 	%fd139, %fd138, %fd123, 0dBFC2492491FA1744;
	fma.rn.f64 	%fd140, %fd139, %fd123, 0d3FC99999999840D2;
	fma.rn.f64 	%fd141, %fd140, %fd123, 0dBFD555555555544C;
	mul.f64 	%fd142, %fd123, %fd141;
	fma.rn.f64 	%fd47, %fd142, %fd122, %fd122;
	@%p68 bra 	$L__BB0_53;
	setp.lt.s32 	%p71, %r17, 0;
	neg.f64 	%fd145, %fd47;
	selp.f64 	%fd146, %fd47, %fd145, %p71;
	add.f64 	%fd269, %fd146, 0d3FF921FB54442D18;
	bra.uni 	$L__BB0_54;
$L__BB0_53:
	setp.lt.s32 	%p70, %r17, 0;
	mov.f64 	%fd143, 0d400921FB54442D18;
	sub.f64 	%fd144, %fd143, %fd47;
	selp.f64 	%fd269, %fd144, %fd47, %p70;
$L__BB0_54:
	setp.lt.s32 	%p72, %r17, 0;
	add.rn.f64 	%fd147, %fd12, %fd21;
	setp.gt.f64 	%p73, %fd21, %fd12;
	selp.f64 	%fd148, %fd21, %fd12, %p73;
	setp.eq.f64 	%p74, %fd148, 0d0000000000000000;
	selp.f64 	%fd149, 0d400921FB54442D18, 0d0000000000000000, %p72;
	setp.eq.f64 	%p75, %fd12, %fd21;
	selp.f64 	%fd150, 0d4002D97C7F3321D2, 0d3FE921FB54442D18, %p72;
	selp.f64 	%fd151, %fd150, %fd269, %p75;
	selp.f64 	%fd152, %fd149, %fd151, %p74;
	setp.nan.f64 	%p76, %fd147, %fd147;
	copysign.f64 	%fd153, %fd20, %fd152;
	selp.f64 	%fd51, %fd147, %fd153, %p76;
	setp.leu.f64 	%p77, %fd39, %fd30;
	setp.gt.f64 	%p78, %fd39, %fd30;
	selp.f64 	%fd52, %fd39, %fd30, %p78;
	selp.f64 	%fd154, %fd30, %fd39, %p78;
	div.rn.f64 	%fd155, %fd154, %fd52;
	mul.f64 	%fd156, %fd155, %fd155;
	fma.rn.f64 	%fd157, %fd156, 0dBEF53E1D2A25FF7E, 0d3F2D3B63DBB65B49;
	fma.rn.f64 	%fd158, %fd157, %fd156, 0dBF5312788DDE082E;
	fma.rn.f64 	%fd159, %fd158, %fd156, 0d3F6F9690C8249315;
	fma.rn.f64 	%fd160, %fd159, %fd156, 0dBF82CF5AABC7CF0D;
	fma.rn.f64 	%fd161, %fd160, %fd156, 0d3F9162B0B2A3BFDE;
	fma.rn.f64 	%fd162, %fd161, %fd156, 0dBF9A7256FEB6FC6B;
	fma.rn.f64 	%fd163, %fd162, %fd156, 0d3FA171560CE4A489;
	fma.rn.f64 	%fd164, %fd163, %fd156, 0dBFA4F44D841450E4;
	fma.rn.f64 	%fd165, %fd164, %fd156, 0d3FA7EE3D3F36BB95;
	fma.rn.f64 	%fd166, %fd165, %fd156, 0dBFAAD32AE04A9FD1;
	fma.rn.f64 	%fd167, %fd166, %fd156, 0d3FAE17813D66954F;
	fma.rn.f64 	%fd168, %fd167, %fd156, 0dBFB11089CA9A5BCD;
	fma.rn.f64 	%fd169, %fd168, %fd156, 0d3FB3B12B2DB51738;
	fma.rn.f64 	%fd170, %fd169, %fd156, 0dBFB745D022F8DC5C;
	fma.rn.f64 	%fd171, %fd170, %fd156, 0d3FBC71C709DFE927;
	fma.rn.f64 	%fd172, %fd171, %fd156, 0dBFC2492491FA1744;
	fma.rn.f64 	%fd173, %fd172, %fd156, 0d3FC99999999840D2;
	fma.rn.f64 	%fd174, %fd173, %fd156, 0dBFD555555555544C;
	mul.f64 	%fd175, %fd156, %fd174;
	fma.rn.f64 	%fd53, %fd175, %fd155, %fd155;
	@%p77 bra 	$L__BB0_56;
	setp.lt.s32 	%p80, %r22, 0;
	neg.f64 	%fd178, %fd53;
	selp.f64 	%fd179, %fd53, %fd178, %p80;
	add.f64 	%fd270, %fd179, 0d3FF921FB54442D18;
	bra.uni 	$L__BB0_57;
$L__BB0_56:
	setp.lt.s32 	%p79, %r22, 0;
	mov.f64 	%fd176, 0d400921FB54442D18;
	sub.f64 	%fd177, %fd176, %fd53;
	selp.f64 	%fd270, %fd177, %fd53, %p79;
$L__BB0_57:
	setp.lt.s32 	%p81, %r22, 0;
	add.rn.f64 	%fd180, %fd30, %fd39;
	setp.eq.f64 	%p82, %fd52, 0d0000000000000000;
	selp.f64 	%fd181, 0d400921FB54442D18, 0d0000000000000000, %p81;
	setp.eq.f64 	%p83, %fd30, %fd39;
	selp.f64 	%fd182, 0d4002D97C7F3321D2, 0d3FE921FB54442D18, %p81;
	selp.f64 	%fd183, %fd182, %fd270, %p83;
	selp.f64 	%fd184, %fd181, %fd183, %p82;
	setp.nan.f64 	%p84, %fd180, %fd180;
	copysign.f64 	%fd185, %fd38, %fd184;
	selp.f64 	%fd57, %fd180, %fd185, %p84;
	sub.f64 	%fd186, %fd51, %fd57;
	setp.ltu.f64 	%p85, %fd186, 0d400921FB54442D18;
	@%p85 bra 	$L__BB0_59;
	add.f64 	%fd271, %fd51, 0dC01921FB54442D18;
	bra.uni 	$L__BB0_60;
$L__BB0_59:
	sub.f64 	%fd187, %fd57, %fd51;
	setp.ge.f64 	%p86, %fd187, 0d400921FB54442D18;
	add.f64 	%fd188, %fd51, 0d401921FB54442D18;
	selp.f64 	%fd271, %fd188, %fd51, %p86;
$L__BB0_60:
	sqrt.rn.f64 	%fd189, %fd28;
	sqrt.rn.f64 	%fd190, %fd46;
	mul.f64 	%fd191, %fd10, %fd190;
	fma.rn.f64 	%fd61, %fd9, %fd189, %fd191;
	mul.f64 	%fd192, %fd9, %fd271;
	fma.rn.f64 	%fd62, %fd10, %fd57, %fd192;
	abs.f64 	%fd63, %fd62;
	setp.neu.f64 	%p87, %fd63, 0d7FF0000000000000;
	@%p87 bra 	$L__BB0_62;
	mov.f64 	%fd198, 0d0000000000000000;
	mul.rn.f64 	%fd273, %fd62, %fd198;
	mov.b32 	%r133, 1;
	bra.uni 	$L__BB0_65;
$L__BB0_62:
	mul.f64 	%fd193, %fd62, 0d3FE45F306DC9C883;
	cvt.rni.s32.f64 	%r132, %fd193;
	cvt.rn.f64.s32 	%fd194, %r132;
	fma.rn.f64 	%fd195, %fd194, 0dBFF921FB54442D18, %fd62;
	fma.rn.f64 	%fd196, %fd194, 0dBC91A62633145C00, %fd195;
	fma.rn.f64 	%fd273, %fd194, 0dB97B839A252049C0, %fd196;
	setp.ltu.f64 	%p88, %fd63, 0d41E0000000000000;
	@%p88 bra 	$L__BB0_64;
	{ // callseq 4, 0
	.param .b64 param0;
	st.param.f64 	[param0], %fd62;
	.param .align 16 .b8 retval0[16];
	call.uni (retval0), 
	__internal_trig_reduction_slowpathd, 
	(
	param0
	);
	ld.param.f64 	%fd273, [retval0];
	ld.param.b32 	%r132, [retval0+8];
	} // callseq 4
$L__BB0_64:
	add.s32 	%r133, %r132, 1;
$L__BB0_65:
	ld.param.u64 	%rd58, [_Z13real2analyticP7double2PKS_PKdS4_jj_param_0];
	setp.neu.f64 	%p89, %fd63, 0d7FF0000000000000;
	mov.u32 	%r113, %ntid.x;
	mov.u32 	%r114, %tid.x;
	mad.lo.s32 	%r115, %r35, %r113, %r114;
	shl.b32 	%r116, %r133, 6;
	cvt.u64.u32 	%rd36, %r116;
	and.b64  	%rd37, %rd36, 64;
	mov.u64 	%rd38, __cudart_sin_cos_coeffs;
	add.s64 	%rd39, %rd38, %rd37;
	mul.rn.f64 	%fd199, %fd273, %fd273;
	and.b32  	%r117, %r133, 1;
	setp.eq.b32 	%p90, %r117, 1;
	selp.f64 	%fd200, 0dBDA8FF8320FD8164, 0d3DE5DB65F9785EBA, %p90;
	ld.global.nc.v2.f64 	{%fd201, %fd202}, [%rd39];
	fma.rn.f64 	%fd203, %fd200, %fd199, %fd201;
	fma.rn.f64 	%fd204, %fd203, %fd199, %fd202;
	ld.global.nc.v2.f64 	{%fd205, %fd206}, [%rd39+16];
	fma.rn.f64 	%fd207, %fd204, %fd199, %fd205;
	fma.rn.f64 	%fd208, %fd207, %fd199, %fd206;
	ld.global.nc.v2.f64 	{%fd209, %fd210}, [%rd39+32];
	fma.rn.f64 	%fd211, %fd208, %fd199, %fd209;
	fma.rn.f64 	%fd212, %fd211, %fd199, %fd210;
	fma.rn.f64 	%fd213, %fd212, %fd273, %fd273;
	fma.rn.f64 	%fd214, %fd212, %fd199, 0d3FF0000000000000;
	selp.f64 	%fd215, %fd214, %fd213, %p90;
	and.b32  	%r118, %r133, 2;
	setp.eq.s32 	%p91, %r118, 0;
	mov.f64 	%fd216, 0d0000000000000000;
	sub.f64 	%fd217, %fd216, %fd215;
	selp.f64 	%fd218, %fd215, %fd217, %p91;
	mul.f64 	%fd219, %fd61, %fd218;
	fma.rn.f64 	%fd220, %fd61, %fd218, %fd219;
	cvta.to.global.u64 	%rd40, %rd58;
	mul.wide.u32 	%rd41, %r115, 16;
	add.s64 	%rd6, %rd40, %rd41;
	st.global.f64 	[%rd6], %fd220;
	@%p89 bra 	$L__BB0_67;
	mov.f64 	%fd226, 0d0000000000000000;
	mul.rn.f64 	%fd274, %fd62, %fd226;
	mov.b32 	%r134, 0;
	bra.uni 	$L__BB0_69;
$L__BB0_67:
	mul.f64 	%fd221, %fd62, 0d3FE45F306DC9C883;
	cvt.rni.s32.f64 	%r134, %fd221;
	cvt.rn.f64.s32 	%fd222, %r134;
	fma.rn.f64 	%fd223, %fd222, 0dBFF921FB54442D18, %fd62;
	fma.rn.f64 	%fd224, %fd222, 0dBC91A62633145C00, %fd223;
	fma.rn.f64 	%fd274, %fd222, 0dB97B839A252049C0, %fd224;
	setp.ltu.f64 	%p92, %fd63, 0d41E0000000000000;
	@%p92 bra 	$L__BB0_69;
	{ // callseq 5, 0
	.param .b64 param0;
	st.param.f64 	[param0], %fd62;
	.param .align 16 .b8 retval0[16];
	call.uni (retval0), 
	__internal_trig_reduction_slowpathd, 
	(
	param0
	);
	ld.param.f64 	%fd274, [retval0];
	ld.param.b32 	%r134, [retval0+8];
	} // callseq 5
$L__BB0_69:
	shl.b32 	%r121, %r134, 6;
	cvt.u64.u32 	%rd42, %r121;
	and.b64  	%rd43, %rd42, 64;
	add.s64 	%rd45, %rd38, %rd43;
	mul.rn.f64 	%fd227, %fd274, %fd274;
	and.b32  	%r122, %r134, 1;
	setp.eq.b32 	%p93, %r122, 1;
	selp.f64 	%fd228, 0dBDA8FF8320FD8164, 0d3DE5DB65F9785EBA, %p93;
	ld.global.nc.v2.f64 	{%fd229, %fd230}, [%rd45];
	fma.rn.f64 	%fd231, %fd228, %fd227, %fd229;
	fma.rn.f64 	%fd232, %fd231, %fd227, %fd230;
	ld.global.nc.v2.f64 	{%fd233, %fd234}, [%rd45+16];
	fma.rn.f64 	%fd235, %fd232, %fd227, %fd233;
	fma.rn.f64 	%fd236, %fd235, %fd227, %fd234;
	ld.global.nc.v2.f64 	{%fd237, %fd238}, [%rd45+32];
	fma.rn.f64 	%fd239, %fd236, %fd227, %fd237;
	fma.rn.f64 	%fd240, %fd239, %fd227, %fd238;
	fma.rn.f64 	%fd241, %fd240, %fd274, %fd274;
	fma.rn.f64 	%fd242, %fd240, %fd227, 0d3FF0000000000000;
	selp.f64 	%fd243, %fd242, %fd241, %p93;
	and.b32  	%r123, %r134, 2;
	setp.eq.s32 	%p94, %r123, 0;
	mov.f64 	%fd244, 0d0000000000000000;
	sub.f64 	%fd245, %fd244, %fd243;
	selp.f64 	%fd246, %fd243, %fd245, %p94;
	mul.f64 	%fd247, %fd61, %fd246;
	fma.rn.f64 	%fd248, %fd61, %fd246, %fd247;
	st.global.f64 	[%rd6+8], %fd248;
$L__BB0_70:
	ret;
$L__BB0_71:
	mul.wide.u32 	%rd46, %r1, 16;
	add.s64 	%rd47, %rd1, %rd46;
	mov.f64 	%fd249, 0d0000000000000000;
	st.global.v2.f64 	[%rd47], {%fd249, %fd249};
	bra.uni 	$L__BB0_70;

}
.func  (.param .align 16 .b8 func_retval0[16]) __internal_trig_reduction_slowpathd(
	.param .b64 __internal_trig_reduction_slowpathd_param_0
)
{
	.local .align 8 .b8 	__local_depot1[40];
	.reg .b64 	%SP;
	.reg .b64 	%SPL;
	.reg .pred 	%p<10>;
	.reg .b32 	%r<47>;
	.reg .b64 	%rd<74>;
	.reg .b64 	%fd<5>;

	mov.u64 	%SPL, __local_depot1;
	ld.param.f64 	%fd4, [__internal_trig_reduction_slowpathd_param_0];
	add.u64 	%rd1, %SPL, 0;
	{
	.reg .b32 %temp; 
	mov.b64 	{%temp, %r1}, %fd4;
	}
	shr.u32 	%r2, %r1, 20;
	and.b32  	%r3, %r2, 2047;
	setp.eq.s32 	%p1, %r3, 2047;
	mov.b32 	%r46, 0;
	@%p1 bra 	$L__BB1_9;
	add.s32 	%r20, %r3, -1024;
	mov.b64 	%rd20, %fd4;
	shl.b64 	%rd2, %rd20, 11;
	shr.u32 	%r4, %r20, 6;
	sub.s32 	%r45, 15, %r4;
	sub.s32 	%r21, 19, %r4;
	setp.lt.u32 	%p2, %r20, 128;
	selp.b32 	%r6, 18, %r21, %p2;
	setp.ge.s32 	%p3, %r45, %r6;
	mov.b64 	%rd70, 0;
	@%p3 bra 	$L__BB1_4;
	add.s32 	%r23, %r6, %r4;
	neg.s32 	%r43, %r23;
	or.b64  	%rd3, %rd2, -9223372036854775808;
	mov.b64 	%rd70, 0;
	mov.b32 	%r42, 0;
	mov.u64 	%rd25, __cudart_i2opi_d;
	mov.u32 	%r44, %r45;
$L__BB1_3:
	.pragma "nounroll";
	mul.wide.s32 	%rd22, %r42, 8;
	add.s64 	%rd23, %rd1, %rd22;
	mul.wide.s32 	%rd24, %r44, 8;
	add.s64 	%rd26, %rd25, %rd24;
	ld.global.nc.u64 	%rd27, [%rd26];
	{
	.reg .u32 %r0, %r1, %r2, %r3, %alo, %ahi, %blo, %bhi, %clo, %chi;
	mov.b64 	{%alo,%ahi}, %rd27;
	mov.b64 	{%blo,%bhi}, %rd3;
	mov.b64 	{%clo,%chi}, %rd70;
	mad.lo.cc.u32 	%r0, %alo, %blo, %clo;
	madc.hi.cc.u32 	%r1, %alo, %blo, %chi;
	madc.hi.u32 	%r2, %alo, %bhi, 0;
	mad.lo.cc.u32 	%r1, %alo, %bhi, %r1;
	madc.hi.cc.u32 	%r2, %ahi, %blo, %r2;
	madc.hi.u32 	%r3, %ahi, %bhi, 0;
	mad.lo.cc.u32 	%r1, %ahi, %blo, %r1;
	madc.lo.cc.u32 	%r2, %ahi, %bhi, %r2;
	addc.u32 	%r3, %r3, 0;
	mov.b64 	%rd28, {%r0,%r1};
	mov.b64 	%rd70, {%r2,%r3};
	}
	st.local.u64 	[%rd23], %rd28;
	add.s32 	%r44, %r44, 1;
	add.s32 	%r43, %r43, 1;
	add.s32 	%r42, %r42, 1;
	setp.ne.s32 	%p4, %r43, -15;
	mov.u32 	%r45, %r6;
	@%p4 bra 	$L__BB1_3;
$L__BB1_4:
	cvt.s64.s32 	%rd29, %r45;
	cvt.u64.u32 	%rd30, %r4;
	add.s64 	%rd31, %rd30, %rd29;
	shl.b64 	%rd32, %rd31, 3;
	add.s64 	%rd33, %rd1, %rd32;
	st.local.u64 	[%rd33+-120], %rd70;
	and.b32  	%r15, %r2, 63;
	ld.local.u64 	%rd72, [%rd1+16];
	ld.local.u64 	%rd71, [%rd1+24];
	setp.eq.s32 	%p5, %r15, 0;
	@%p5 bra 	$L__BB1_6;
	shl.b64 	%rd34, %rd71, %r15;
	shr.u64 	%rd35, %rd72, 1;
	xor.b32  	%r24, %r15, 63;
	shr.u64 	%rd36, %rd35, %r24;
	or.b64  	%rd71, %rd34, %rd36;
	ld.local.u64 	%rd37, [%rd1+8];
	shl.b64 	%rd38, %rd72, %r15;
	shr.u64 	%rd39, %rd37, 1;
	shr.u64 	%rd40, %rd39, %r24;
	or.b64  	%rd72, %rd38, %rd40;
$L__BB1_6:
	and.b32  	%r25, %r1, -2147483648;
	shr.u64 	%rd41, %rd71, 62;
	cvt.u32.u64 	%r26, %rd41;
	mov.b64 	{%r27, %r28}, %rd71;
	mov.b64 	{%r29, %r30}, %rd72;
	shf.l.wrap.b32 	%r31, %r30, %r27, 2;
	shf.l.wrap.b32 	%r32, %r27, %r28, 2;
	mov.b64 	%rd42, {%r31, %r32};
	shl.b64 	%rd43, %rd72, 2;
	shr.u64 	%rd44, %rd42, 63;
	cvt.u32.u64 	%r33, %rd44;
	add.s32 	%r34, %r33, %r26;
	setp.eq.s32 	%p6, %r25, 0;
	neg.s32 	%r35, %r34;
	selp.b32 	%r46, %r34, %r35, %p6;
	setp.gt.s64 	%p7, %rd42, -1;
	mov.b64 	%rd45, 0;
	{
	.reg .u32 %r0, %r1, %r2, %r3, %a0, %a1, %a2, %a3, %b0, %b1, %b2, %b3;
	mov.b64 	{%a0,%a1}, %rd45;
	mov.b64 	{%a2,%a3}, %rd45;
	mov.b64 	{%b0,%b1}, %rd43;
	mov.b64 	{%b2,%b3}, %rd42;
	sub.cc.u32 	%r0, %a0, %b0;
	subc.cc.u32 	%r1, %a1, %b1;
	subc.cc.u32 	%r2, %a2, %b2;
	subc.u32 	%r3, %a3, %b3;
	mov.b64 	%rd46, {%r0,%r1};
	mov.b64 	%rd47, {%r2,%r3};
	}
	xor.b32  	%r36, %r25, -2147483648;
	selp.b64 	%rd73, %rd42, %rd47, %p7;
	selp.b64 	%rd14, %rd43, %rd46, %p7;
	selp.b32 	%r17, %r25, %r36, %p7;
	clz.b64 	%r37, %rd73;
	cvt.u64.u32 	%rd15, %r37;
	setp.eq.s32 	%p8, %r37, 0;
	@%p8 bra 	$L__BB1_8;
	cvt.u32.u64 	%r38, %rd15;
	and.b32  	%r39, %r38, 63;
	shl.b64 	%rd48, %rd73, %r39;
	shr.u64 	%rd49, %rd14, 1;
	not.b32 	%r40, %r38;
	and.b32  	%r41, %r40, 63;
	shr.u64 	%rd50, %rd49, %r41;
	or.b64  	%rd73, %rd48, %rd50;
$L__BB1_8:
	mov.b64 	%rd51, -3958705157555305931;
	{
	.reg .u32 %r0, %r1, %r2, %r3, %alo, %ahi, %blo, %bhi;
	mov.b64 	{%alo,%ahi}, %rd73;
	mov.b64 	{%blo,%bhi}, %rd51;
	mul.lo.u32 	%r0, %alo, %blo;
	mul.hi.u32 	%r1, %alo, %blo;
	mad.lo.cc.u32 	%r1, %alo, %bhi, %r1;
	madc.hi.u32 	%r2, %alo, %bhi, 0;
	mad.lo.cc.u32 	%r1, %ahi, %blo, %r1;
	madc.hi.cc.u32 	%r2, %ahi, %blo, %r2;
	madc.hi.u32 	%r3, %ahi, %bhi, 0;
	mad.lo.cc.u32 	%r2, %ahi, %bhi, %r2;
	addc.u32 	%r3, %r3, 0;
	mov.b64 	%rd52, {%r0,%r1};
	mov.b64 	%rd53, {%r2,%r3};
	}
	setp.gt.s64 	%p9, %rd53, 0;
	{
	.reg .u32 %r0, %r1, %r2, %r3, %a0, %a1, %a2, %a3, %b0, %b1, %b2, %b3;
	mov.b64 	{%a0,%a1}, %rd52;
	mov.b64 	{%a2,%a3}, %rd53;
	mov.b64 	{%b0,%b1}, %rd52;
	mov.b64 	{%b2,%b3}, %rd53;
	add.cc.u32 	%r0, %a0, %b0;
	addc.cc.u32 	%r1, %a1, %b1;
	addc.cc.u32 	%r2, %a2, %b2;
	addc.u32 	%r3, %a3, %b3;
	mov.b64 	%rd54, {%r0,%r1};
	mov.b64 	%rd55, {%r2,%r3};
	}
	selp.b64 	%rd56, %rd55, %rd53, %p9;
	selp.s64 	%rd57, -1, 0, %p9;
	sub.s64 	%rd58, %rd57, %rd15;
	cvt.u64.u32 	%rd59, %r17;
	shl.b64 	%rd60, %rd59, 32;
	add.s64 	%rd61, %rd56, 1;
	shr.u64 	%rd62, %rd61, 10;
	add.s64 	%rd63, %rd62, 1;
	shr.u64 	%rd64, %rd63, 1;
	shl.b64 	%rd65, %rd58, 52;
	add.s64 	%rd66, %rd65, %rd64;
	add.s64 	%rd67, %rd66, 4602678819172646912;
	or.b64  	%rd68, %rd67, %rd60;
	mov.b64 	%fd4, %rd68;
$L__BB1_9:
	st.param.f64 	[func_retval0], %fd4;
	st.param.b32 	[func_retval0+8], %r46;
	ret;

}
.func  (.param .b64 func_retval0) __internal_accurate_pow(
	.param .b64 __internal_accurate_pow_param_0
)
{
	.reg .pred 	%p<8>;
	.reg .b32 	%r<49>;
	.reg .b32 	%f<3>;
	.reg .b64 	%fd<109>;

	ld.param.f64 	%fd10, [__internal_accurate_pow_param_0];
	{
	.reg .b32 %temp; 
	mov.b64 	{%temp, %r46}, %fd10;
	}
	{
	.reg .b32 %temp; 
	mov.b64 	{%r45, %temp}, %fd10;
	}
	shr.u32 	%r47, %r46, 20;
	setp.gt.u32 	%p1, %r46, 1048575;
	@%p1 bra 	$L__BB2_2;
	mul.f64 	%fd11, %fd10, 0d4350000000000000;
	{
	.reg .b32 %temp; 
	mov.b64 	{%temp, %r46}, %fd11;
	}
	{
	.reg .b32 %temp; 
	mov.b64 	{%r45, %temp}, %fd11;
	}
	shr.u32 	%r16, %r46, 20;
	add.s32 	%r47, %r16, -54;
$L__BB2_2:
	add.s32 	%r48, %r47, -1023;
	and.b32  	%r17, %r46, -2146435073;
	or.b32  	%r18, %r17, 1072693248;
	mov.b64 	%fd107, {%r45, %r18};
	setp.lt.u32 	%p2, %r18, 1073127583;
	@%p2 bra 	$L__BB2_4;
	{
	.reg .b32 %temp; 
	mov.b64 	{%r19, %temp}, %fd107;
	}
	{
	.reg .b32 %temp; 
	mov.b64 	{%temp, %r20}, %fd107;
	}
	add.s32 	%r21, %r20, -1048576;
	mov.b64 	%fd107, {%r19, %r21};
	add.s32 	%r48, %r47, -1022;
$L__BB2_4:
	add.f64 	%fd12, %fd107, 0dBFF0000000000000;
	add.f64 	%fd13, %fd107, 0d3FF0000000000000;
	rcp.approx.ftz.f64 	%fd14, %fd13;
	neg.f64 	%fd15, %fd13;
	fma.rn.f64 	%fd16, %fd15, %fd14, 0d3FF0000000000000;
	fma.rn.f64 	%fd17, %fd16, %fd16, %fd16;
	fma.rn.f64 	%fd18, %fd17, %fd14, %fd14;
	mul.f64 	%fd19, %fd12, %fd18;
	fma.rn.f64 	%fd20, %fd12, %fd18, %fd19;
	mul.f64 	%fd21, %fd20, %fd20;
	fma.rn.f64 	%fd22, %fd21, 0d3EB0F5FF7D2CAFE2, 0d3ED0F5D241AD3B5A;
	fma.rn.f64 	%fd23, %fd22, %fd21, 0d3EF3B20A75488A3F;
	fma.rn.f64 	%fd24, %fd23, %fd21, 0d3F1745CDE4FAECD5;
	fma.rn.f64 	%fd25, %fd24, %fd21, 0d3F3C71C7258A578B;
	fma.rn.f64 	%fd26, %fd25, %fd21, 0d3F6249249242B910;
	fma.rn.f64 	%fd27, %fd26, %fd21, 0d3F89999999999DFB;
	sub.f64 	%fd28, %fd12, %fd20;
	add.f64 	%fd29, %fd28, %fd28;
	neg.f64 	%fd30, %fd20;
	fma.rn.f64 	%fd31, %fd30, %fd12, %fd29;
	mul.f64 	%fd32, %fd18, %fd31;
	fma.rn.f64 	%fd33, %fd21, %fd27, 0d3FB5555555555555;
	mov.f64 	%fd34, 0d3FB5555555555555;
	sub.f64 	%fd35, %fd34, %fd33;
	fma.rn.f64 	%fd36, %fd21, %fd27, %fd35;
	add.f64 	%fd37, %fd36, 0dBC46A4CB00B9E7B0;
	add.f64 	%fd38, %fd33, %fd37;
	sub.f64 	%fd39, %fd33, %fd38;
	add.f64 	%fd40, %fd37, %fd39;
	mul.rn.f64 	%fd41, %fd20, %fd20;
	neg.f64 	%fd42, %fd41;
	fma.rn.f64 	%fd43, %fd20, %fd20, %fd42;
	{
	.reg .b32 %temp; 
	mov.b64 	{%r22, %temp}, %fd32;
	}
	{
	.reg .b32 %temp; 
	mov.b64 	{%temp, %r23}, %fd32;
	}
	add.s32 	%r24, %r23, 1048576;
	mov.b64 	%fd44, {%r22, %r24};
	fma.rn.f64 	%fd45, %fd20, %fd44, %fd43;
	mul.rn.f64 	%fd46, %fd41, %fd20;
	neg.f64 	%fd47, %fd46;
	fma.rn.f64 	%fd48, %fd41, %fd20, %fd47;
	fma.rn.f64 	%fd49, %fd41, %fd32, %fd48;
	fma.rn.f64 	%fd50, %fd45, %fd20, %fd49;
	mul.rn.f64 	%fd51, %fd38, %fd46;
	neg.f64 	%fd52, %fd51;
	fma.rn.f64 	%fd53, %fd38, %fd46, %fd52;
	fma.rn.f64 	%fd54, %fd38, %fd50, %fd53;
	fma.rn.f64 	%fd55, %fd40, %fd46, %fd54;
	add.f64 	%fd56, %fd51, %fd55;
	sub.f64 	%fd57, %fd51, %fd56;
	add.f64 	%fd58, %fd55, %fd57;
	add.f64 	%fd59, %fd20, %fd56;
	sub.f64 	%fd60, %fd20, %fd59;
	add.f64 	%fd61, %fd56, %fd60;
	add.f64 	%fd62, %fd58, %fd61;
	add.f64 	%fd63, %fd32, %fd62;
	add.f64 	%fd64, %fd59, %fd63;
	sub.f64 	%fd65, %fd59, %fd64;
	add.f64 	%fd66, %fd63, %fd65;
	xor.b32  	%r25, %r48, -2147483648;
	mov.b32 	%r26, 1127219200;
	mov.b64 	%fd67, {%r25, %r26};
	mov.b32 	%r27, -2147483648;
	mov.b64 	%fd68, {%r27, %r26};
	sub.f64 	%fd69, %fd67, %fd68;
	fma.rn.f64 	%fd70, %fd69, 0d3FE62E42FEFA39EF, %fd64;
	fma.rn.f64 	%fd71, %fd69, 0dBFE62E42FEFA39EF, %fd70;
	sub.f64 	%fd72, %fd71, %fd64;
	sub.f64 	%fd73, %fd66, %fd72;
	fma.rn.f64 	%fd74, %fd69, 0d3C7ABC9E3B39803F, %fd73;
	add.f64 	%fd75, %fd70, %fd74;
	sub.f64 	%fd76, %fd70, %fd75;
	add.f64 	%fd77, %fd74, %fd76;
	mov.f64 	%fd78, 0d4000000000000000;
	{
	.reg .b32 %temp; 
	mov.b64 	{%temp, %r28}, %fd78;
	}
	{
	.reg .b32 %temp; 
	mov.b64 	{%r29, %temp}, %fd78;
	}
	shl.b32 	%r30, %r28, 1;
	setp.gt.u32 	%p3, %r30, -33554433;
	and.b32  	%r31, %r28, -15728641;
	selp.b32 	%r32, %r31, %r28, %p3;
	mov.b64 	%fd79, {%r29, %r32};
	mul.rn.f64 	%fd80, %fd75, %fd79;
	neg.f64 	%fd81, %fd80;
	fma.rn.f64 	%fd82, %fd75, %fd79, %fd81;
	fma.rn.f64 	%fd83, %fd77, %fd79, %fd82;
	add.f64 	%fd4, %fd80, %fd83;
	sub.f64 	%fd84, %fd80, %fd4;
	add.f64 	%fd5, %fd83, %fd84;
	fma.rn.f64 	%fd85, %fd4, 0d3FF71547652B82FE, 0d4338000000000000;
	{
	.reg .b32 %temp; 
	mov.b64 	{%r13, %temp}, %fd85;
	}
	mov.f64 	%fd86, 0dC338000000000000;
	add.rn.f64 	%fd87, %fd85, %fd86;
	fma.rn.f64 	%fd88, %fd87, 0dBFE62E42FEFA39EF, %fd4;
	fma.rn.f64 	%fd89, %fd87, 0dBC7ABC9E3B39803F, %fd88;
	fma.rn.f64 	%fd90, %fd89, 0d3E5ADE1569CE2BDF, 0d3E928AF3FCA213EA;
	fma.rn.f64 	%fd91, %fd90, %fd89, 0d3EC71DEE62401315;
	fma.rn.f64 	%fd92, %fd91, %fd89, 0d3EFA01997C89EB71;
	fma.rn.f64 	%fd93, %fd92, %fd89, 0d3F2A01A014761F65;
	fma.rn.f64 	%fd94, %fd93, %fd89, 0d3F56C16C1852B7AF;
	fma.rn.f64 	%fd95, %fd94, %fd89, 0d3F81111111122322;
	fma.rn.f64 	%fd96, %fd95, %fd89, 0d3FA55555555502A1;
	fma.rn.f64 	%fd97, %fd96, %fd89, 0d3FC5555555555511;
	fma.rn.f64 	%fd98, %fd97, %fd89, 0d3FE000000000000B;
	fma.rn.f64 	%fd99, %fd98, %fd89, 0d3FF0000000000000;
	fma.rn.f64 	%fd100, %fd99, %fd89, 0d3FF0000000000000;
	{
	.reg .b32 %temp; 
	mov.b64 	{%r14, %temp}, %fd100;
	}
	{
	.reg .b32 %temp; 
	mov.b64 	{%temp, %r15}, %fd100;
	}
	shl.b32 	%r33, %r13, 20;
	add.s32 	%r34, %r33, %r15;
	mov.b64 	%fd108, {%r14, %r34};
	{
	.reg .b32 %temp; 
	mov.b64 	{%temp, %r35}, %fd4;
	}
	mov.b32 	%f2, %r35;
	abs.f32 	%f1, %f2;
	setp.lt.f32 	%p4, %f1, 0f4086232B;
	@%p4 bra 	$L__BB2_7;
	setp.lt.f64 	%p5, %fd4, 0d0000000000000000;
	add.f64 	%fd101, %fd4, 0d7FF0000000000000;
	selp.f64 	%fd108, 0d0000000000000000, %fd101, %p5;
	setp.geu.f32 	%p6, %f1, 0f40874800;
	@%p6 bra 	$L__BB2_7;
	shr.u32 	%r36, %r13, 31;
	add.s32 	%r37, %r13, %r36;
	shr.s32 	%r38, %r37, 1;
	shl.b32 	%r39, %r38, 20;
	add.s32 	%r40, %r15, %r39;
	mov.b64 	%fd102, {%r14, %r40};
	sub.s32 	%r41, %r13, %r38;
	shl.b32 	%r42, %r41, 20;
	add.s32 	%r43, %r42, 1072693248;
	mov.b32 	%r44, 0;
	mov.b64 	%fd103, {%r44, %r43};
	mul.f64 	%fd108, %fd103, %fd102;
$L__BB2_7:
	abs.f64 	%fd104, %fd108;
	setp.eq.f64 	%p7, %fd104, 0d7FF0000000000000;
	fma.rn.f64 	%fd105, %fd108, %fd5, %fd108;
	selp.f64 	%fd106, %fd108, %fd105, %p7;
	st.param.f64 	[func_retval0], %fd106;
	ret;

}


// ===== COMPILED SASS (sm_100) =====

	.target	sm_100

	.elftype	@"ET_EXEC"


//--------------------- .note.nv.tkinfo           --------------------------
	.section	.note.nv.tkinfo,"",@"SHT_NOTE"
	.sectionflags	@"SHF_NOTE_NV_TKINFO"
	.tkinfo
        /*0018*/ 	.word	0x00000002
        /*0030*/ 	.string	""
        /*0030*/ 	.string	"ptxas"
        /*0030*/ 	.string	"Cuda compilation tools, release 13.0, V13.0.88"
        /*0030*/ 	.string	"Build cuda_13.0.r13.0/compiler.36424714_0"
        /*0030*/ 	.string	"-arch sm_100 -m 64 "



//--------------------- .note.nv.cuinfo           --------------------------
	.section	.note.nv.cuinfo,"",@"SHT_NOTE"
	.sectionflags	@"SHF_NOTE_NV_CUINFO"
        /*0018*/ 	.short	0x0002
        /*001a*/ 	.short	0x0064
        /*001c*/ 	.short	0x0082
	.zero		2


//--------------------- .nv.info                  --------------------------
	.section	.nv.info,"",@"SHT_CUDA_INFO"
	.align	4


	//----- nvinfo : EIATTR_REGCOUNT
	.align		4
        /*0000*/ 	.byte	0x04, 0x2f
        /*0002*/ 	.short	(.L_3 - .L_2)
	.align		4
.L_2:
        /*0004*/ 	.word	index@(_Z13real2analyticP7double2PKS_PKdS4_jj)
        /*0008*/ 	.word	0x00000028


	//----- nvinfo : EIATTR_FRAME_SIZE
	.align		4
.L_3:
        /*000c*/ 	.byte	0x04, 0x11
        /*000e*/ 	.short	(.L_5 - .L_4)
	.align		4
.L_4:
        /*0010*/ 	.word	index@($_Z13real2analyticP7double2PKS_PKdS4_jj$__internal_trig_reduction_slowpathd)
        /*0014*/ 	.word	0x00000028


	//----- nvinfo : EIATTR_FRAME_SIZE
	.align		4
.L_5:
        /*0018*/ 	.byte	0x04, 0x11
        /*001a*/ 	.short	(.L_7 - .L_6)
	.align		4
.L_6:
        /*001c*/ 	.word	index@($_Z13real2analyticP7double2PKS_PKdS4_jj$__internal_accurate_pow)
        /*0020*/ 	.word	0x00000028


	//----- nvinfo : EIATTR_FRAME_SIZE
	.align		4
.L_7:
        /*0024*/ 	.byte	0x04, 0x11
        /*0026*/ 	.short	(.L_9 - .L_8)
	.align		4
.L_8:
        /*0028*/ 	.word	index@($__internal_1_$__cuda_sm20_dsqrt_rn_f64_mediumpath_v1)
        /*002c*/ 	.word	0x00000028


	//----- nvinfo : EIATTR_FRAME_SIZE
	.align		4
.L_9:
        /*0030*/ 	.byte	0x04, 0x11
        /*0032*/ 	.short	(.L_11 - .L_10)
	.align		4
.L_10:
        /*0034*/ 	.word	index@($__internal_0_$__cuda_sm20_div_rn_f64_full)
        /*0038*/ 	.word	0x00000028


	//----- nvinfo : EIATTR_FRAME_SIZE
	.align		4
.L_11:
        /*003c*/ 	.byte	0x04, 0x11
        /*003e*/ 	.short	(.L_13 - .L_12)
	.align		4
.L_12:
        /*0040*/ 	.word	index@(_Z13real2analyticP7double2PKS_PKdS4_jj)
        /*0044*/ 	.word	0x00000028


	//----- nvinfo : EIATTR_MIN_STACK_SIZE
	.align		4
.L_13:
        /*0048*/ 	.byte	0x04, 0x12
        /*004a*/ 	.short	(.L_15 - .L_14)
	.align		4
.L_14:
        /*004c*/ 	.word	index@(_Z13real2analyticP7double2PKS_PKdS4_jj)
        /*0050*/ 	.word	0x00000028
.L_15:


//--------------------- .nv.compat                --------------------------
	.section	.nv.compat,"",@"SHT_CUDA_COMPAT_INFO"
	.align	4
        /*0000*/ 	.byte	0x02, 0x09, 0x00, 0x00, 0x02, 0x02, 0x01, 0x00, 0x02, 0x05, 0x05, 0x00, 0x03, 0x07, 0x01, 0x01
        /*0010*/ 	.byte	0x02, 0x03, 0x00, 0x00, 0x02, 0x06, 0x01, 0x00, 0x04, 0x0b, 0x08, 0x00, 0x01, 0x00, 0x00, 0x00
        /*0020*/ 	.byte	0x00, 0x00, 0x00, 0x00


//--------------------- .nv.info._Z13real2analyticP7double2PKS_PKdS4_jj --------------------------
	.section	.nv.info._Z13real2analyticP7double2PKS_PKdS4_jj,"",@"SHT_CUDA_INFO"
	.sectionflags	@""
	.align	4


	//----- nvinfo : EIATTR_CUDA_API_VERSION
	.align		4
        /*0000*/ 	.byte	0x04, 0x37
        /*0002*/ 	.short	(.L_17 - .L_16)
.L_16:
        /*0004*/ 	.word	0x00000082


	//----- nvinfo : EIATTR_KPARAM_INFO
	.align		4
.L_17:
        /*0008*/ 	.byte	0x04, 0x17
        /*000a*/ 	.short	(.L_19 - .L_18)
.L_18:
        /*000c*/ 	.word	0x00000000
        /*0010*/ 	.short	0x0005
        /*0012*/ 	.short	0x0024
        /*0014*/ 	.byte	0x00, 0xf0, 0x11, 0x00


	//----- nvinfo : EIATTR_KPARAM_INFO
	.align		4
.L_19:
        /*0018*/ 	.byte	0x04, 0x17
        /*001a*/ 	.short	(.L_21 - .L_20)
.L_20:
        /*001c*/ 	.word	0x00000000
        /*0020*/ 	.short	0x0004
        /*0022*/ 	.short	0x0020
        /*0024*/ 	.byte	0x00, 0xf0, 0x11, 0x00


	//----- nvinfo : EIATTR_KPARAM_INFO
	.align		4
.L_21:
        /*0028*/ 	.byte	0x04, 0x17
        /*002a*/ 	.short	(.L_23 - .L_22)
.L_22:
        /*002c*/ 	.word	0x00000000
        /*0030*/ 	.short	0x0003
        /*0032*/ 	.short	0x0018
        /*0034*/ 	.byte	0x00, 0xf5, 0x21, 0x00


	//----- nvinfo : EIATTR_KPARAM_INFO
	.align		4
.L_23:
        /*0038*/ 	.byte	0x04, 0x17
        /*003a*/ 	.short	(.L_25 - .L_24)
.L_24:
        /*003c*/ 	.word	0x00000000
        /*0040*/ 	.short	0x0002
        /*0042*/ 	.short	0x0010
        /*0044*/ 	.byte	0x00, 0xf5, 0x21, 0x00


	//----- nvinfo : EIATTR_KPARAM_INFO
	.align		4
.L_25:
        /*0048*/ 	.byte	0x04, 0x17
        /*004a*/ 	.short	(.L_27 - .L_26)
.L_26:
        /*004c*/ 	.word	0x00000000
        /*0050*/ 	.short	0x0001
        /*0052*/ 	.short	0x0008
        /*0054*/ 	.byte	0x00, 0xf5, 0x21, 0x00


	//----- nvinfo : EIATTR_KPARAM_INFO
	.align		4
.L_27:
        /*0058*/ 	.byte	0x04, 0x17
        /*005a*/ 	.short	(.L_29 - .L_28)
.L_28:
        /*005c*/ 	.word	0x00000000
        /*0060*/ 	.short	0x0000
        /*0062*/ 	.short	0x0000
        /*0064*/ 	.byte	0x00, 0xf5, 0x21, 0x00


	//----- nvinfo : EIATTR_SPARSE_MMA_MASK
	.align		4
.L_29:
        /*0068*/ 	.byte	0x03, 0x50
        /*006a*/ 	.short	0x0000


	//----- nvinfo : EIATTR_MAXREG_COUNT
	.align		4
        /*006c*/ 	.byte	0x03, 0x1b
        /*006e*/ 	.short	0x00ff


	//----- nvinfo : EIATTR_MERCURY_ISA_VERSION
	.align		4
        /*0070*/ 	.byte	0x03, 0x5f
        /*0072*/ 	.short	0x0101


	//----- nvinfo : EIATTR_VRC_CTA_INIT_COUNT
	.align		4
        /*0074*/ 	.byte	0x02, 0x4a
	.zero		1
	.zero		1


	//----- nvinfo : EIATTR_EXIT_INSTR_OFFSETS
	.align		4
        /*0078*/ 	.byte	0x04, 0x1c
        /*007a*/ 	.short	(.L_31 - .L_30)


	//   ....[0]....
.L_30:
        /*007c*/ 	.word	0x00000080


	//   ....[1]....
        /*0080*/ 	.word	0x00000220


	//   ....[2]....
        /*0084*/ 	.word	0x00000270


	//   ....[3]....
        /*0088*/ 	.word	0x00000370


	//   ....[4]....
        /*008c*/ 	.word	0x000005a0


	//   ....[5]....
        /*0090*/ 	.word	0x00000760


	//   ....[6]....
        /*0094*/ 	.word	0x00002c00


	//   ....[7]....
        /*0098*/ 	.word	0x00002ca0


	//   ....[8]....
        /*009c*/ 	.word	0x00002ce0


	//----- nvinfo : EIATTR_CRS_STACK_SIZE
	.align		4
.L_31:
        /*00a0*/ 	.byte	0x04, 0x1e
        /*00a2*/ 	.short	(.L_33 - .L_32)
.L_32:
        /*00a4*/ 	.word	0x00000000


	//----- nvinfo : EIATTR_CBANK_PARAM_SIZE
	.align		4
.L_33:
        /*00a8*/ 	.byte	0x03, 0x19
        /*00aa*/ 	.short	0x0028


	//----- nvinfo : EIATTR_PARAM_CBANK
	.align		4
        /*00ac*/ 	.byte	0x04, 0x0a
        /*00ae*/ 	.short	(.L_35 - .L_34)
	.align		4
.L_34:
        /*00b0*/ 	.word	index@(.nv.constant0._Z13real2analyticP7double2PKS_PKdS4_jj)
        /*00b4*/ 	.short	0x0380
        /*00b6*/ 	.short	0x0028


	//----- nvinfo : EIATTR_SW_WAR
	.align		4
.L_35:
        /*00b8*/ 	.byte	0x04, 0x36
        /*00ba*/ 	.short	(.L_37 - .L_36)
.L_36:
        /*00bc*/ 	.word	0x00000008
.L_37:


//--------------------- .nv.callgraph             --------------------------
	.section	.nv.callgraph,"",@"SHT_CUDA_CALLGRAPH"
	.align	4
	.sectionentsize	8
	.align		4
        /*0000*/ 	.word	0x00000000
	.align		4
        /*0004*/ 	.word	0xffffffff
	.align		4
        /*0008*/ 	.word	0x00000000
	.align		4
        /*000c*/ 	.word	0xfffffffe
	.align		4
        /*0010*/ 	.word	0x00000000
	.align		4
        /*0014*/ 	.word	0xfffffffd
	.align		4
        /*0018*/ 	.word	0x00000000
	.align		4
        /*001c*/ 	.word	0xfffffffc


//--------------------- .nv.constant4             --------------------------
	.section	.nv.constant4,"a",@progbits
	.align	8
	.align		8
.nv.constant4:
        /*0000*/ 	.dword	__cudart_i2opi_d
	.align		8
        /*0008*/ 	.dword	__cudart_sin_cos_coeffs


//--------------------- .text._Z13real2analyticP7double2PKS_PKdS4_jj --------------------------
	.section	.text._Z13real2analyticP7double2PKS_PKdS4_jj,"ax",@progbits
	.align	128
        .global         _Z13real2analyticP7double2PKS_PKdS4_jj
        .type           _Z13real2analyticP7double2PKS_PKdS4_jj,@function
        .size           _Z13real2analyticP7double2PKS_PKdS4_jj,(.L_x_62 - _Z13real2analyticP7double2PKS_PKdS4_jj)
        .other          _Z13real2analyticP7double2PKS_PKdS4_jj,@"STO_CUDA_ENTRY STV_DEFAULT"
_Z13real2analyticP7double2PKS_PKdS4_jj:
.text._Z13real2analyticP7double2PKS_PKdS4_jj:
[----:B------:R-:W0:Y:S01]  /*0000*/  LDC R1, c[0x0][0x37c] ;  /* 0x0000df00ff017b82 */ /* 0x000e220000000800 */
[----:B------:R-:W1:Y:S07]  /*0010*/  S2R R0, SR_TID.X ;  /* 0x0000000000007919 */ /* 0x000e6e0000002100 */
[----:B------:R-:W1:Y:S01]  /*0020*/  S2UR UR4, SR_CTAID.X ;  /* 0x00000000000479c3 */ /* 0x000e620000002500 */
[----:B------:R-:W2:Y:S01]  /*0030*/  LDCU UR5, c[0x0][0x3a0] ;  /* 0x00007400ff0577ac */ /* 0x000ea20008000800 */
[----:B0-----:R-:W-:-:S06]  /*0040*/  VIADD R1, R1, 0xffffffd8 ;  /* 0xffffffd801017836 */ /* 0x001fcc0000000000 */
[----:B------:R-:W1:Y:S02]  /*0050*/  LDC R3, c[0x0][0x360] ;  /* 0x0000d800ff037b82 */ /* 0x000e640000000800 */
[----:B-1----:R-:W-:-:S05]  /*0060*/  IMAD R0, R3, UR4, R0 ;  /* 0x0000000403007c24 */ /* 0x002fca000f8e0200 */
[----:B--2---:R-:W-:-:S13]  /*0070*/  ISETP.GE.U32.AND P0, PT, R0, UR5, PT ;  /* 0x0000000500007c0c */ /* 0x004fda000bf06070 */
[----:B------:R-:W-:Y:S05]  /*0080*/  @P0 EXIT ;  /* 0x000000000000094d */ /* 0x000fea0003800000 */
[----:B------:R-:W0:Y:S01]  /*0090*/  LDC.64 R26, c[0x0][0x390] ;  /* 0x0000e400ff1a7b82 */ /* 0x000e220000000a00 */
[----:B------:R-:W1:Y:S01]  /*00a0*/  LDCU.64 UR6, c[0x0][0x358] ;  /* 0x00006b00ff0677ac */ /* 0x000e620008000a00 */
[----:B------:R-:W2:Y:S06]  /*00b0*/  LDCU UR5, c[0x0][0x3a4] ;  /* 0x00007480ff0577ac */ /* 0x000eac0008000800 */
[----:B------:R-:W3:Y:S01]  /*00c0*/  LDC.64 R2, c[0x0][0x398] ;  /* 0x0000e600ff027b82 */ /* 0x000ee20000000a00 */
[----:B0-----:R-:W-:-:S06]  /*00d0*/  IMAD.WIDE.U32 R26, R0, 0x8, R26 ;  /* 0x00000008001a7825 */ /* 0x001fcc00078e001a */
[----:B-1----:R-:W4:Y:S04]  /*00e0*/  LDG.E.64 R26, desc[UR6][R26.64] ;  /* 0x000000061a1a7981 */ /* 0x002f28000c1e1b00 */
[----:B---3--:R-:W3:Y:S01]  /*00f0*/  LDG.E.64 R2, desc[UR6][R2.64] ;  /* 0x0000000602027981 */ /* 0x008ee2000c1e1b00 */
[C---:B----4-:R-:W-:Y:S02]  /*0100*/  DSETP.GE.AND P0, PT, R26.reuse, RZ, PT ;  /* 0x000000ff1a00722a */ /* 0x050fe40003f06000 */
[----:B---3--:R-:W-:-:S12]  /*0110*/  DSETP.NEU.AND P1, PT, R26, R2, PT ;  /* 0x000000021a00722a */ /* 0x008fd80003f2d000 */
[----:B--2---:R-:W-:-:S05]  /*0120*/  @P0 IMAD.U32 R10, RZ, RZ, UR5 ;  /* 0x00000005ff0a0e24 */ /* 0x004fca000f8e00ff */
[----:B------:R-:W-:Y:S01]  /*0130*/  @P0 LEA.HI R4, R10, R10, RZ, 0x1 ;  /* 0x0000000a0a040211 */ /* 0x000fe200078f08ff */
[----:B------:R-:W-:-:S03]  /*0140*/  @!P0 IMAD.U32 R10, RZ, RZ, UR5 ;  /* 0x00000005ff0a8e24 */ /* 0x000fc6000f8e00ff */
[----:B------:R-:W-:-:S05]  /*0150*/  @P0 SHF.R.S32.HI R4, RZ, 0x1, R4 ;  /* 0x00000001ff040819 */ /* 0x000fca0000011404 */
[----:B------:R-:W-:Y:S01]  /*0160*/  @P0 IMAD.MOV R25, RZ, RZ, -R4 ;  /* 0x000000ffff190224 */ /* 0x000fe200078e0a04 */
[----:B------:R-:W-:-:S04]  /*0170*/  @!P0 LEA.HI R4, R10, R10, RZ, 0x1 ;  /* 0x0000000a0a048211 */ /* 0x000fc800078f08ff */
[----:B------:R-:W-:Y:S01]  /*0180*/  @!P0 SHF.R.S32.HI R25, RZ, 0x1, R4 ;  /* 0x00000001ff198819 */ /* 0x000fe20000011404 */
[----:B------:R-:W-:Y:S06]  /*0190*/  @P1 BRA `(.L_x_0) ;  /* 0x0000000000241947 */ /* 0x000fec0003800000 */
[----:B------:R-:W0:Y:S08]  /*01a0*/  LDC.64 R2, c[0x0][0x388] ;  /* 0x0000e200ff027b82 */ /* 0x000e300000000a00 */
[----:B------:R-:W1:Y:S01]  /*01b0*/  LDC.64 R8, c[0x0][0x380] ;  /* 0x0000e000ff087b82 */ /* 0x000e620000000a00 */
[----:B0-----:R-:W-:-:S05]  /*01c0*/  IMAD.WIDE.U32 R2, R25, 0x10, R2 ;  /* 0x0000001019027825 */ /* 0x001fca00078e0002 */
[----:B------:R-:W2:Y:S01]  /*01d0*/  LDG.E.128 R4, desc[UR6][R2.64] ;  /* 0x0000000602047981 */ /* 0x000ea2000c1e1d00 */
[----:B-1----:R-:W-:Y:S01]  /*01e0*/  IMAD.WIDE.U32 R8, R0, 0x10, R8 ;  /* 0x0000001000087825 */ /* 0x002fe200078e0008 */
[----:B--2---:R-:W-:Y:S02]  /*01f0*/  DADD R4, R4, R4 ;  /* 0x0000000004047229 */ /* 0x004fe40000000004 */
[----:B------:R-:W-:-:S07]  /*0200*/  DADD R6, R6, R6 ;  /* 0x0000000006067229 */ /* 0x000fce0000000006 */
[----:B------:R-:W-:Y:S01]  /*0210*/  STG.E.128 desc[UR6][R8.64], R4 ;  /* 0x0000000408007986 */ /* 0x000fe2000c101d06 */
[----:B------:R-:W-:Y:S05]  /*0220*/  EXIT ;  /* 0x000000000000794d */ /* 0x000fea0003800000 */
.L_x_0:
[----:B------:R-:W-:-:S14]  /*0230*/  DSETP.GEU.AND P0, PT, R26, R2, PT ;  /* 0x000000021a00722a */ /* 0x000fdc0003f0e000 */
[----:B------:R-:W0:Y:S02]  /*0240*/  @!P0 LDC.64 R2, c[0x0][0x380] ;  /* 0x0000e000ff028b82 */ /* 0x000e240000000a00 */
[----:B0-----:R-:W-:-:S05]  /*0250*/  @!P0 IMAD.WIDE.U32 R2, R0, 0x10, R2 ;  /* 0x0000001000028825 */ /* 0x001fca00078e0002 */
[----:B------:R0:W-:Y:S01]  /*0260*/  @!P0 STG.E.128 desc[UR6][R2.64], RZ ;  /* 0x000000ff02008986 */ /* 0x0001e2000c101d06 */
[----:B------:R-:W-:Y:S05]  /*0270*/  @!P0 EXIT ;  /* 0x000000000000894d */ /* 0x000fea0003800000 */
[----:B0-----:R-:W0:Y:S01]  /*0280*/  LDC.64 R2, c[0x0][0x398] ;  /* 0x0000e600ff027b82 */ /* 0x001e220000000a00 */
[----:B------:R-:W-:-:S04]  /*0290*/  VIADD R10, R10, 0xffffffff ;  /* 0xffffffff0a0a7836 */ /* 0x000fc80000000000 */
[----:B0-----:R-:W-:-:S06]  /*02a0*/  IMAD.WIDE.U32 R2, R10, 0x8, R2 ;  /* 0x000000080a027825 */ /* 0x001fcc00078e0002 */
[----:B------:R-:W2:Y:S02]  /*02b0*/  LDG.E.64 R2, desc[UR6][R2.64] ;  /* 0x0000000602027981 */ /* 0x000ea4000c1e1b00 */
[----:B--2---:R-:W-:-:S14]  /*02c0*/  DSETP.NEU.AND P0, PT, R26, R2, PT ;  /* 0x000000021a00722a */ /* 0x004fdc0003f0d000 */
[----:B------:R-:W-:Y:S05]  /*02d0*/  @P0 BRA `(.L_x_1) ;  /* 0x0000000000280947 */ /* 0x000fea0003800000 */
[----:B------:R-:W0:Y:S01]  /*02e0*/  LDC.64 R2, c[0x0][0x388] ;  /* 0x0000e200ff027b82 */ /* 0x000e220000000a00 */
[----:B------:R-:W-:-:S07]  /*02f0*/  IMAD.IADD R25, R25, 0x1, R10 ;  /* 0x0000000119197824 */ /* 0x000fce00078e020a */
        /* <DEDUP_REMOVED lines=8> */
.L_x_1:
[----:B------:R-:W-:-:S14]  /*0380*/  DSETP.GT.AND P0, PT, R26, R2, PT ;  /* 0x000000021a00722a */ /* 0x000fdc0003f04000 */
[----:B------:R-:W-:Y:S05]  /*0390*/  @P0 BRA `(.L_x_2) ;  /* 0x0000002800440947 */ /* 0x000fea0003800000 */
[----:B------:R-:W0:Y:S01]  /*03a0*/  LDC.64 R4, c[0x0][0x398] ;  /* 0x0000e600ff047b82 */ /* 0x000e220000000a00 */
[----:B------:R-:W-:Y:S01]  /*03b0*/  BSSY.RECONVERGENT B1, `(.L_x_3) ;  /* 0x000003c000017945 */ /* 0x000fe20003800200 */
[----:B------:R-:W-:-:S07]  /*03c0*/  IMAD.MOV.U32 R8, RZ, RZ, RZ ;  /* 0x000000ffff087224 */ /* 0x000fce00078e00ff */
.L_x_10:
[----:B------:R-:W-:Y:S08]  /*03d0*/  I2F.F64.U32 R2, R10 ;  /* 0x0000000a00027312 */ /* 0x000ff00000201800 */
[----:B------:R-:W1:Y:S02]  /*03e0*/  I2F.F64.U32 R6, R8 ;  /* 0x0000000800067312 */ /* 0x000e640000201800 */
[----:B-1----:R-:W-:-:S08]  /*03f0*/  DADD R2, R2, R6 ;  /* 0x0000000002027229 */ /* 0x002fd00000000006 */
[----:B------:R-:W-:-:S06]  /*0400*/  DMUL R6, R2, 0.5 ;  /* 0x3fe0000002067828 */ /* 0x000fcc0000000000 */
[----:B------:R-:W0:Y:S02]  /*0410*/  F2I.U32.F64.FLOOR R11, R6 ;  /* 0x00000006000b7311 */ /* 0x000e240000305000 */
[----:B0-----:R-:W-:-:S06]  /*0420*/  IMAD.WIDE.U32 R2, R11, 0x8, R4 ;  /* 0x000000080b027825 */ /* 0x001fcc00078e0004 */
[----:B------:R-:W2:Y:S01]  /*0430*/  LDG.E.64 R2, desc[UR6][R2.64] ;  /* 0x0000000602027981 */ /* 0x000ea2000c1e1b00 */
[----:B------:R-:W-:Y:S01]  /*0440*/  BSSY.RELIABLE B0, `(.L_x_4) ;  /* 0x0000027000007945 */ /* 0x000fe20003800100 */
[----:B--2---:R-:W-:-:S14]  /*0450*/  DSETP.GT.AND P0, PT, R2, R26, PT ;  /* 0x0000001a0200722a */ /* 0x004fdc0003f04000 */
[----:B------:R-:W-:Y:S05]  /*0460*/  @!P0 BRA `(.L_x_5) ;  /* 0x0000000000508947 */ /* 0x000fea0003800000 */
[----:B------:R-:W-:-:S04]  /*0470*/  VIADD R22, R11, 0xffffffff ;  /* 0xffffffff0b167836 */ /* 0x000fc80000000000 */
[----:B------:R-:W-:-:S06]  /*0480*/  IMAD.WIDE.U32 R6, R22, 0x8, R4 ;  /* 0x0000000816067825 */ /* 0x000fcc00078e0004 */
[----:B------:R-:W2:Y:S01]  /*0490*/  LDG.E.64 R6, desc[UR6][R6.64] ;  /* 0x0000000606067981 */ /* 0x000ea2000c1e1b00 */
[----:B------:R-:W-:Y:S01]  /*04a0*/  IMAD.MOV.U32 R24, RZ, RZ, R11 ;  /* 0x000000ffff187224 */ /* 0x000fe200078e000b */
[----:B--2---:R-:W-:-:S14]  /*04b0*/  DSETP.GT.AND P0, PT, R26, R6, PT ;  /* 0x000000061a00722a */ /* 0x004fdc0003f04000 */
[----:B------:R-:W-:Y:S05]  /*04c0*/  @P0 BREAK.RELIABLE B0 ;  /* 0x0000000000000942 */ /* 0x000fea0003800100 */
[----:B------:R-:W-:Y:S05]  /*04d0*/  @P0 BRA `(.L_x_6) ;  /* 0x0000000000a40947 */ /* 0x000fea0003800000 */
[----:B------:R-:W-:Y:S01]  /*04e0*/  DSETP.NEU.AND P0, PT, R26, R6, PT ;  /* 0x000000061a00722a */ /* 0x000fe20003f0d000 */
[----:B------:R-:W-:-:S13]  /*04f0*/  IMAD.MOV.U32 R10, RZ, RZ, R11 ;  /* 0x000000ffff0a7224 */ /* 0x000fda00078e000b */
        /* <DEDUP_REMOVED lines=11> */
.L_x_5:
[----:B------:R-:W-:-:S14]  /*05b0*/  DSETP.GEU.AND P0, PT, R2, R26, PT ;  /* 0x0000001a0200722a */ /* 0x000fdc0003f0e000 */
[----:B------:R-:W-:Y:S05]  /*05c0*/  @P0 BRA `(.L_x_8) ;  /* 0x0000002400900947 */ /* 0x000fea0003800000 */
[----:B------:R-:W-:-:S04]  /*05d0*/  VIADD R24, R11, 0x1 ;  /* 0x000000010b187836 */ /* 0x000fc80000000000 */
[----:B------:R-:W-:-:S06]  /*05e0*/  IMAD.WIDE.U32 R8, R24, 0x8, R4 ;  /* 0x0000000818087825 */ /* 0x000fcc00078e0004 */
[----:B------:R-:W2:Y:S01]  /*05f0*/  LDG.E.64 R8, desc[UR6][R8.64] ;  /* 0x0000000608087981 */ /* 0x000ea2000c1e1b00 */
[----:B------:R-:W-:Y:S02]  /*0600*/  IMAD.MOV.U32 R6, RZ, RZ, R2 ;  /* 0x000000ffff067224 */ /* 0x000fe400078e0002 */
[----:B------:R-:W-:Y:S02]  /*0610*/  IMAD.MOV.U32 R7, RZ, RZ, R3 ;  /* 0x000000ffff077224 */ /* 0x000fe400078e0003 */
[----:B------:R-:W-:Y:S01]  /*0620*/  IMAD.MOV.U32 R22, RZ, RZ, R11 ;  /* 0x000000ffff167224 */ /* 0x000fe200078e000b */
[----:B--2---:R-:W-:Y:S01]  /*0630*/  DSETP.GEU.AND P0, PT, R26, R8, PT ;  /* 0x000000081a00722a */ /* 0x004fe20003f0e000 */
[----:B------:R-:W-:Y:S02]  /*0640*/  IMAD.MOV.U32 R2, RZ, RZ, R8 ;  /* 0x000000ffff027224 */ /* 0x000fe400078e0008 */
[----:B------:R-:W-:-:S11]  /*0650*/  IMAD.MOV.U32 R3, RZ, RZ, R9 ;  /* 0x000000ffff037224 */ /* 0x000fd600078e0009 */
[----:B------:R-:W-:Y:S05]  /*0660*/  @!P0 BREAK.RELIABLE B0 ;  /* 0x0000000000008942 */ /* 0x000fea0003800100 */
[----:B------:R-:W-:Y:S05]  /*0670*/  @!P0 BRA `(.L_x_6) ;  /* 0x00000000003c8947 */ /* 0x000fea0003800000 */
[----:B------:R-:W-:Y:S01]  /*0680*/  DSETP.NEU.AND P0, PT, R26, R8, PT ;  /* 0x000000081a00722a */ /* 0x000fe20003f0d000 */
[----:B------:R-:W-:-:S13]  /*0690*/  IMAD.MOV.U32 R8, RZ, RZ, R11 ;  /* 0x000000ffff087224 */ /* 0x000fda00078e000b */
[----:B------:R-:W-:Y:S05]  /*06a0*/  @!P0 BRA `(.L_x_9) ;  /* 0x0000000000088947 */ /* 0x000fea0003800000 */
.L_x_7:
[----:B------:R-:W-:Y:S05]  /*06b0*/  BSYNC.RELIABLE B0 ;  /* 0x0000000000007941 */ /* 0x000fea0003800100 */
.L_x_4:
[----:B------:R-:W-:Y:S05]  /*06c0*/  BRA `(.L_x_10) ;  /* 0xfffffffc00407947 */ /* 0x000fea000383ffff */
.L_x_9:
        /* <DEDUP_REMOVED lines=10> */
.L_x_6:
[----:B------:R-:W-:Y:S05]  /*0770*/  BSYNC.RECONVERGENT B1 ;  /* 0x0000000000017941 */ /* 0x000fea0003800200 */
.L_x_3:
[----:B------:R-:W-:Y:S01]  /*0780*/  DADD R20, -R6, R2 ;  /* 0x0000000006147229 */ /* 0x000fe20000000102 */
[----:B------:R-:W-:Y:S01]  /*0790*/  IMAD.MOV.U32 R4, RZ, RZ, 0x1 ;  /* 0x00000001ff047424 */ /* 0x000fe200078e00ff */
[----:B------:R-:W-:Y:S01]  /*07a0*/  DADD R18, R26, -R6 ;  /* 0x000000001a127229 */ /* 0x000fe20000000806 */
[----:B------:R-:W-:Y:S01]  /*07b0*/  IMAD.MOV.U32 R23, RZ, RZ, R25 ;  /* 0x000000ffff177224 */ /* 0x000fe200078e0019 */
[----:B------:R-:W-:Y:S01]  /*07c0*/  DSETP.GEU.AND P0, PT, R6, RZ, PT ;  /* 0x000000ff0600722a */ /* 0x000fe20003f0e000 */
[----:B------:R-:W-:Y:S01]  /*07d0*/  BSSY.RECONVERGENT B1, `(.L_x_11) ;  /* 0x0000019000017945 */ /* 0x000fe20003800200 */
[----:B------:R-:W0:Y:S04]  /*07e0*/  MUFU.RCP64H R5, R21 ;  /* 0x0000001500057308 */ /* 0x000e280000001800 */
[----:B------:R-:W-:-:S02]  /*07f0*/  DSETP.LTU.OR P0, PT, R2, RZ, P0 ;  /* 0x000000ff0200722a */ /* 0x000fc40000709400 */
[----:B------:R-:W-:Y:S01]  /*0800*/  FSETP.GEU.AND P2, PT, |R19|, 6.5827683646048100446e-37, PT ;  /* 0x036000001300780b */ /* 0x000fe20003f4e200 */
[----:B0-----:R-:W-:-:S11]  /*0810*/  DFMA R8, -R20, R4, 1 ;  /* 0x3ff000001408742b */ /* 0x001fd60000000104 */
[----:B------:R-:W0:Y:S01]  /*0820*/  @!P0 LDC R0, c[0x0][0x3a4] ;  /* 0x0000e900ff008b82 */ /* 0x000e220000000800 */
[----:B------:R-:W-:-:S08]  /*0830*/  DFMA R8, R8, R8, R8 ;  /* 0x000000080808722b */ /* 0x000fd00000000008 */
[----:B------:R-:W-:-:S08]  /*0840*/  DFMA R8, R4, R8, R4 ;  /* 0x000000080408722b */ /* 0x000fd00000000004 */
[----:B------:R-:W-:Y:S01]  /*0850*/  DFMA R4, -R20, R8, 1 ;  /* 0x3ff000001404742b */ /* 0x000fe20000000108 */
[----:B0-----:R-:W-:-:S04]  /*0860*/  @!P0 LEA.HI R0, R0, R0, RZ, 0x1 ;  /* 0x0000000000008211 */ /* 0x001fc800078f08ff */
[----:B------:R-:W-:-:S03]  /*0870*/  @!P0 SHF.R.S32.HI R23, RZ, 0x1, R0 ;  /* 0x00000001ff178819 */ /* 0x000fc60000011400 */
[----:B------:R-:W-:Y:S02]  /*0880*/  DFMA R4, R8, R4, R8 ;  /* 0x000000040804722b */ /* 0x000fe40000000008 */
[----:B------:R-:W-:-:S06]  /*0890*/  @!P0 IMAD.MOV R25, RZ, RZ, -R23 ;  /* 0x000000ffff198224 */ /* 0x000fcc00078e0a17 */
[----:B------:R-:W-:-:S08]  /*08a0*/  DMUL R6, R18, R4 ;  /* 0x0000000412067228 */ /* 0x000fd00000000000 */
[----:B------:R-:W-:-:S08]  /*08b0*/  DFMA R8, -R20, R6, R18 ;  /* 0x000000061408722b */ /* 0x000fd00000000112 */
[----:B------:R-:W-:-:S10]  /*08c0*/  DFMA R4, R4, R8, R6 ;  /* 0x000000080404722b */ /* 0x000fd40000000006 */
[----:B------:R-:W-:-:S05]  /*08d0*/  FFMA R6, RZ, R21, R5 ;  /* 0x00000015ff067223 */ /* 0x000fca0000000005 */
[----:B------:R-:W-:-:S13]  /*08e0*/  FSETP.GT.AND P1, PT, |R6|, 1.469367938527859385e-39, PT ;  /* 0x001000000600780b */ /* 0x000fda0003f24200 */
[----:B------:R-:W-:Y:S05]  /*08f0*/  @P1 BRA P2, `(.L_x_12) ;  /* 0x0000000000181947 */ /* 0x000fea0001000000 */
[----:B------:R-:W-:Y:S01]  /*0900*/  IMAD.MOV.U32 R16, RZ, RZ, R20 ;  /* 0x000000ffff107224 */ /* 0x000fe200078e0014 */
[----:B------:R-:W-:Y:S01]  /*0910*/  MOV R8, 0x940 ;  /* 0x0000094000087802 */ /* 0x000fe20000000f00 */
[----:B------:R-:W-:-:S07]  /*0920*/  IMAD.MOV.U32 R15, RZ, RZ, R21 ;  /* 0x000000ffff0f7224 */ /* 0x000fce00078e0015 */
[----:B------:R-:W-:Y:S05]  /*0930*/  CALL.REL.NOINC `($__internal_0_$__cuda_sm20_div_rn_f64_full) ;  /* 0x0000002000ec7944 */ /* 0x000fea0003c00000 */
[----:B------:R-:W-:Y:S02]  /*0940*/  IMAD.MOV.U32 R4, RZ, RZ, R6 ;  /* 0x000000ffff047224 */ /* 0x000fe400078e0006 */
[----:B------:R-:W-:-:S07]  /*0950*/  IMAD.MOV.U32 R5, RZ, RZ, R7 ;  /* 0x000000ffff057224 */ /* 0x000fce00078e0007 */
.L_x_12:
[----:B------:R-:W-:Y:S05]  /*0960*/  BSYNC.RECONVERGENT B1 ;  /* 0x0000000000017941 */ /* 0x000fea0003800200 */
.L_x_11:
[----:B------:R-:W0:Y:S01]  /*0970*/  MUFU.RCP64H R7, R21 ;  /* 0x0000001500077308 */ /* 0x000e220000001800 */
[----:B------:R-:W-:Y:S01]  /*0980*/  IMAD.MOV.U32 R6, RZ, RZ, 0x1 ;  /* 0x00000001ff067424 */ /* 0x000fe200078e00ff */
[----:B------:R-:W-:Y:S01]  /*0990*/  DADD R18, -R26, R2 ;  /* 0x000000001a127229 */ /* 0x000fe20000000102 */
[----:B------:R-:W-:Y:S09]  /*09a0*/  BSSY.RECONVERGENT B1, `(.L_x_13) ;  /* 0x0000013000017945 */ /* 0x000ff20003800200 */
[----:B------:R-:W-:Y:S01]  /*09b0*/  FSETP.GEU.AND P1, PT, |R19|, 6.5827683646048100446e-37, PT ;  /* 0x036000001300780b */ /* 0x000fe20003f2e200 */
[----:B0-----:R-:W-:-:S08]  /*09c0*/  DFMA R8, -R20, R6, 1 ;  /* 0x3ff000001408742b */ /* 0x001fd00000000106 */
[----:B------:R-:W-:-:S08]  /*09d0*/  DFMA R8, R8, R8, R8 ;  /* 0x000000080808722b */ /* 0x000fd00000000008 */
[----:B------:R-:W-:-:S08]  /*09e0*/  DFMA R8, R6, R8, R6 ;  /* 0x000000080608722b */ /* 0x000fd00000000006 */
[----:B------:R-:W-:-:S08]  /*09f0*/  DFMA R6, -R20, R8, 1 ;  /* 0x3ff000001406742b */ /* 0x000fd00000000108 */
[----:B------:R-:W-:-:S08]  /*0a00*/  DFMA R8, R8, R6, R8 ;  /* 0x000000060808722b */ /* 0x000fd00000000008 */
        /* <DEDUP_REMOVED lines=12> */
.L_x_14:
[----:B------:R-:W-:Y:S05]  /*0ad0*/  BSYNC.RECONVERGENT B1 ;  /* 0x0000000000017941 */ /* 0x000fea0003800200 */
.L_x_13:
[----:B------:R-:W0:Y:S01]  /*0ae0*/  LDC.64 R30, c[0x0][0x388] ;  /* 0x0000e200ff1e7b82 */ /* 0x000e220000000a00 */
[----:B------:R-:W-:-:S04]  /*0af0*/  IMAD.IADD R7, R24, 0x1, R25 ;  /* 0x0000000118077824 */ /* 0x000fc800078e0219 */
[----:B0-----:R-:W-:-:S05]  /*0b00*/  IMAD.WIDE.U32 R30, R7, 0x10, R30 ;  /* 0x00000010071e7825 */ /* 0x001fca00078e001e */
[----:B------:R-:W2:Y:S01]  /*0b10*/  LDG.E.64 R32, desc[UR6][R30.64] ;  /* 0x000000061e207981 */ /* 0x000ea2000c1e1b00 */
[----:B------:R-:W-:Y:S01]  /*0b20*/  BSSY.RECONVERGENT B1, `(.L_x_15) ;  /* 0x0000004000017945 */ /* 0x000fe20003800200 */
[----:B------:R-:W-:Y:S01]  /*0b30*/  MOV R0, 0xb60 ;  /* 0x00000b6000007802 */ /* 0x000fe20000000f00 */
[----:B--2---:R-:W-:-:S11]  /*0b40*/  DADD R16, -RZ, |R32| ;  /* 0x00000000ff107229 */ /* 0x004fd60000000520 */
[----:B------:R-:W-:Y:S05]  /*0b50*/  CALL.REL.NOINC `($_Z13real2analyticP7double2PKS_PKdS4_jj$__internal_accurate_pow) ;  /* 0x00000028007c7944 */ /* 0x000fea0003c00000 */
[----:B------:R-:W-:Y:S05]  /*0b60*/  BSYNC.RECONVERGENT B1 ;  /* 0x0000000000017941 */ /* 0x000fea0003800200 */
.L_x_15:
[----:B------:R-:W2:Y:S01]  /*0b70*/  LDG.E.64 R30, desc[UR6][R30.64+0x8] ;  /* 0x000008061e1e7981 */ /* 0x000ea2000c1e1b00 */
[C---:B------:R-:W-:Y:S01]  /*0b80*/  DADD R6, R32.reuse, 2 ;  /* 0x4000000020067429 */ /* 0x040fe20000000000 */
[----:B------:R-:W-:Y:S01]  /*0b90*/  BSSY.RECONVERGENT B1, `(.L_x_16) ;  /* 0x000000f000017945 */ /* 0x000fe20003800200 */
[C---:B------:R-:W-:Y:S02]  /*0ba0*/  DSETP.NEU.AND P0, PT, R32.reuse, RZ, PT ;  /* 0x000000ff2000722a */ /* 0x040fe40003f0d000 */
[----:B------:R-:W-:-:S06]  /*0bb0*/  DSETP.NEU.AND P2, PT, R32, 1, PT ;  /* 0x3ff000002000742a */ /* 0x000fcc0003f4d000 */
[----:B------:R-:W-:-:S04]  /*0bc0*/  LOP3.LUT R0, R7, 0x7ff00000, RZ, 0xc0, !PT ;  /* 0x7ff0000007007812 */ /* 0x000fc800078ec0ff */
[----:B------:R-:W-:Y:S02]  /*0bd0*/  ISETP.NE.AND P1, PT, R0, 0x7ff00000, PT ;  /* 0x7ff000000000780c */ /* 0x000fe40003f25270 */
[----:B------:R-:W-:Y:S01]  /*0be0*/  @!P0 CS2R R8, SRZ ;  /* 0x0000000000088805 */ /* 0x000fe2000001ff00 */
[----:B--2---:R-:W-:-:S10]  /*0bf0*/  DADD R6, -RZ, |R30| ;  /* 0x00000000ff067229 */ /* 0x004fd4000000051e */
[----:B------:R-:W-:Y:S01]  /*0c00*/  IMAD.MOV.U32 R16, RZ, RZ, R6 ;  /* 0x000000ffff107224 */ /* 0x000fe200078e0006 */
[----:B------:R-:W-:Y:S06]  /*0c10*/  @P1 BRA `(.L_x_17) ;  /* 0x0000000000181947 */ /* 0x000fec0003800000 */
[----:B------:R-:W-:-:S14]  /*0c20*/  DSETP.NAN.AND P0, PT, R32, R32, PT ;  /* 0x000000202000722a */ /* 0x000fdc0003f08000 */
[----:B------:R-:W-:Y:S01]  /*0c30*/  @P0 DADD R8, R32, 2 ;  /* 0x4000000020080429 */ /* 0x000fe20000000000 */
[----:B------:R-:W-:Y:S10]  /*0c40*/  @P0 BRA `(.L_x_17) ;  /* 0x00000000000c0947 */ /* 0x000ff40003800000 */
[----:B------:R-:W-:-:S14]  /*0c50*/  DSETP.NEU.AND P0, PT, |R32|, +INF , PT ;  /* 0x7ff000002000742a */ /* 0x000fdc0003f0d200 */
[----:B------:R-:W-:Y:S02]  /*0c60*/  @!P0 IMAD.MOV.U32 R8, RZ, RZ, 0x0 ;  /* 0x00000000ff088424 */ /* 0x000fe400078e00ff */
[----:B------:R-:W-:-:S07]  /*0c70*/  @!P0 IMAD.MOV.U32 R9, RZ, RZ, 0x7ff00000 ;  /* 0x7ff00000ff098424 */ /* 0x000fce00078e00ff */
.L_x_17:
[----:B------:R-:W-:Y:S05]  /*0c80*/  BSYNC.RECONVERGENT B1 ;  /* 0x0000000000017941 */ /* 0x000fea0003800200 */
.L_x_16:
[----:B------:R-:W-:Y:S01]  /*0c90*/  BSSY.RECONVERGENT B1, `(.L_x_18) ;  /* 0x0000006000017945 */ /* 0x000fe20003800200 */
[----:B------:R-:W-:Y:S01]  /*0ca0*/  FSEL R26, R8, RZ, P2 ;  /* 0x000000ff081a7208 */ /* 0x000fe20001000000 */
[----:B------:R-:W-:Y:S01]  /*0cb0*/  IMAD.MOV.U32 R17, RZ, RZ, R7 ;  /* 0x000000ffff117224 */ /* 0x000fe200078e0007 */
[----:B------:R-:W-:Y:S02]  /*0cc0*/  FSEL R27, R9, 1.875, P2 ;  /* 0x3ff00000091b7808 */ /* 0x000fe40001000000 */
[----:B------:R-:W-:-:S07]  /*0cd0*/  MOV R0, 0xcf0 ;  /* 0x00000cf000007802 */ /* 0x000fce0000000f00 */
[----:B------:R-:W-:Y:S05]  /*0ce0*/  CALL.REL.NOINC `($_Z13real2analyticP7double2PKS_PKdS4_jj$__internal_accurate_pow) ;  /* 0x0000002800187944 */ /* 0x000fea0003c00000 */
[----:B------:R-:W-:Y:S05]  /*0cf0*/  BSYNC.RECONVERGENT B1 ;  /* 0x0000000000017941 */ /* 0x000fea0003800200 */
.L_x_18:
[----:B------:R-:W0:Y:S01]  /*0d00*/  LDC.64 R24, c[0x0][0x388] ;  /* 0x0000e200ff187b82 */ /* 0x000e220000000a00 */
[----:B------:R-:W-:-:S04]  /*0d10*/  IMAD.IADD R23, R23, 0x1, R22 ;  /* 0x0000000117177824 */ /* 0x000fc800078e0216 */
[----:B0-----:R-:W-:-:S05]  /*0d20*/  IMAD.WIDE.U32 R24, R23, 0x10, R24 ;  /* 0x0000001017187825 */ /* 0x001fca00078e0018 */
        /* <DEDUP_REMOVED lines=9> */
[----:B------:R-:W-:Y:S05]  /*0dc0*/  @P1 BRA `(.L_x_20) ;  /* 0x0000000000181947 */ /* 0x000fea0003800000 */
[----:B------:R-:W-:-:S14]  /*0dd0*/  DSETP.NAN.AND P0, PT, R30, R30, PT ;  /* 0x0000001e1e00722a */ /* 0x000fdc0003f08000 */
[----:B------:R-:W-:Y:S01]  /*0de0*/  @P0 DADD R8, R30, 2 ;  /* 0x400000001e080429 */ /* 0x000fe20000000000 */
[----:B------:R-:W-:Y:S10]  /*0df0*/  @P0 BRA `(.L_x_20) ;  /* 0x00000000000c0947 */ /* 0x000ff40003800000 */
[----:B------:R-:W-:-:S14]  /*0e00*/  DSETP.NEU.AND P0, PT, |R30|, +INF , PT ;  /* 0x7ff000001e00742a */ /* 0x000fdc0003f0d200 */
[----:B------:R-:W-:Y:S02]  /*0e10*/  @!P0 IMAD.MOV.U32 R8, RZ, RZ, 0x0 ;  /* 0x00000000ff088424 */ /* 0x000fe400078e00ff */
[----:B------:R-:W-:-:S07]  /*0e20*/  @!P0 IMAD.MOV.U32 R9, RZ, RZ, 0x7ff00000 ;  /* 0x7ff00000ff098424 */ /* 0x000fce00078e00ff */
.L_x_20:
[----:B------:R-:W-:Y:S05]  /*0e30*/  BSYNC.RECONVERGENT B1 ;  /* 0x0000000000017941 */ /* 0x000fea0003800200 */
.L_x_19:
[----:B------:R-:W-:Y:S01]  /*0e40*/  FSEL R6, R8, RZ, P2 ;  /* 0x000000ff08067208 */ /* 0x000fe20001000000 */
[----:B------:R-:W-:Y:S01]  /*0e50*/  BSSY.RECONVERGENT B1, `(.L_x_21) ;  /* 0x0000005000017945 */ /* 0x000fe20003800200 */
[----:B------:R-:W-:Y:S02]  /*0e60*/  FSEL R7, R9, 1.875, P2 ;  /* 0x3ff0000009077808 */ /* 0x000fe40001000000 */
[----:B------:R-:W-:-:S04]  /*0e70*/  MOV R0, 0xea0 ;  /* 0x00000ea000007802 */ /* 0x000fc80000000f00 */
[----:B------:R-:W-:-:S11]  /*0e80*/  DADD R26, R26, R6 ;  /* 0x000000001a1a7229 */ /* 0x000fd60000000006 */
[----:B------:R-:W-:Y:S05]  /*0e90*/  CALL.REL.NOINC `($_Z13real2analyticP7double2PKS_PKdS4_jj$__internal_accurate_pow) ;  /* 0x0000002400ac7944 */ /* 0x000fea0003c00000 */
[----:B------:R-:W-:Y:S05]  /*0ea0*/  BSYNC.RECONVERGENT B1 ;  /* 0x0000000000017941 */ /* 0x000fea0003800200 */
.L_x_21:
        /* <DEDUP_REMOVED lines=17> */
.L_x_23:
[----:B------:R-:W-:Y:S05]  /*0fc0*/  BSYNC.RECONVERGENT B1 ;  /* 0x0000000000017941 */ /* 0x000fea0003800200 */
.L_x_22:
[----:B------:R-:W-:Y:S01]  /*0fd0*/  BSSY.RECONVERGENT B1, `(.L_x_24) ;  /* 0x0000006000017945 */ /* 0x000fe20003800200 */
[----:B------:R-:W-:Y:S01]  /*0fe0*/  FSEL R22, R8, RZ, P2 ;  /* 0x000000ff08167208 */ /* 0x000fe20001000000 */
[----:B------:R-:W-:Y:S01]  /*0ff0*/  IMAD.MOV.U32 R17, RZ, RZ, R7 ;  /* 0x000000ffff117224 */ /* 0x000fe200078e0007 */
[----:B------:R-:W-:Y:S02]  /*1000*/  FSEL R23, R9, 1.875, P2 ;  /* 0x3ff0000009177808 */ /* 0x000fe40001000000 */
[----:B------:R-:W-:-:S07]  /*1010*/  MOV R0, 0x1030 ;  /* 0x0000103000007802 */ /* 0x000fce0000000f00 */
[----:B------:R-:W-:Y:S05]  /*1020*/  CALL.REL.NOINC `($_Z13real2analyticP7double2PKS_PKdS4_jj$__internal_accurate_pow) ;  /* 0x0000002400487944 */ /* 0x000fea0003c00000 */
[----:B------:R-:W-:Y:S05]  /*1030*/  BSYNC.RECONVERGENT B1 ;  /* 0x0000000000017941 */ /* 0x000fea0003800200 */
.L_x_24:
[----:B------:R-:W-:Y:S01]  /*1040*/  DADD R6, -RZ, |R30| ;  /* 0x00000000ff067229 */ /* 0x000fe2000000051e */
[----:B------:R-:W-:Y:S01]  /*1050*/  IMAD.MOV.U32 R12, RZ, RZ, 0x1 ;  /* 0x00000001ff0c7424 */ /* 0x000fe200078e00ff */
[--C-:B------:R-:W-:Y:S01]  /*1060*/  DADD R10, -RZ, |R32|.reuse ;  /* 0x00000000ff0a7229 */ /* 0x100fe20000000520 */
[----:B------:R-:W-:Y:S01]  /*1070*/  BSSY.RECONVERGENT B1, `(.L_x_25) ;  /* 0x000001d000017945 */ /* 0x000fe20003800200 */
[----:B------:R-:W-:Y:S02]  /*1080*/  DSETP.GT.AND P2, PT, |R30|, |R32|, PT ;  /* 0x400000201e00722a */ /* 0x000fe40003f44200 */
[C---:B------:R-:W-:Y:S02]  /*1090*/  DSETP.NEU.AND P0, PT, R24.reuse, RZ, PT ;  /* 0x000000ff1800722a */ /* 0x040fe40003f0d000 */
[----:B------:R-:W-:-:S04]  /*10a0*/  DSETP.NEU.AND P3, PT, R24, 1, PT ;  /* 0x3ff000001800742a */ /* 0x000fc80003f6d000 */
[----:B------:R-:W-:Y:S02]  /*10b0*/  FSEL R15, R7, R11, P2 ;  /* 0x0000000b070f7208 */ /* 0x000fe40001000000 */
[----:B------:R-:W-:Y:S02]  /*10c0*/  FSEL R14, R6, R10, P2 ;  /* 0x0000000a060e7208 */ /* 0x000fe40001000000 */
[----:B------:R-:W0:Y:S01]  /*10d0*/  MUFU.RCP64H R13, R15 ;  /* 0x0000000f000d7308 */ /* 0x000e220000001800 */
[----:B------:R-:W-:Y:S02]  /*10e0*/  FSEL R18, R10, R6, P2 ;  /* 0x000000060a127208 */ /* 0x000fe40001000000 */
[----:B------:R-:W-:Y:S01]  /*10f0*/  FSEL R19, R11, R7, P2 ;  /* 0x000000070b137208 */ /* 0x000fe20001000000 */
[----:B------:R-:W-:Y:S01]  /*1100*/  DADD R6, R24, 2 ;  /* 0x4000000018067429 */ /* 0x000fe20000000000 */
[----:B------:R-:W-:-:S09]  /*1110*/  @!P0 CS2R R8, SRZ ;  /* 0x0000000000088805 */ /* 0x000fd2000001ff00 */
[----:B------:R-:W-:Y:S01]  /*1120*/  LOP3.LUT R0, R7, 0x7ff00000, RZ, 0xc0, !PT ;  /* 0x7ff0000007007812 */ /* 0x000fe200078ec0ff */
[----:B0-----:R-:W-:-:S03]  /*1130*/  DFMA R16, -R14, R12, 1 ;  /* 0x3ff000000e10742b */ /* 0x001fc6000000010c */
[----:B------:R-:W-:-:S05]  /*1140*/  ISETP.NE.AND P1, PT, R0, 0x7ff00000, PT ;  /* 0x7ff000000000780c */ /* 0x000fca0003f25270 */
[----:B------:R-:W-:-:S08]  /*1150*/  DFMA R16, R16, R16, R16 ;  /* 0x000000101010722b */ /* 0x000fd00000000010 */
[----:B------:R-:W-:-:S08]  /*1160*/  DFMA R12, R12, R16, R12 ;  /* 0x000000100c0c722b */ /* 0x000fd0000000000c */
[----:B------:R-:W-:-:S08]  /*1170*/  DFMA R16, -R14, R12, 1 ;  /* 0x3ff000000e10742b */ /* 0x000fd0000000010c */
[----:B------:R-:W-:-:S08]  /*1180*/  DFMA R12, R12, R16, R12 ;  /* 0x000000100c0c722b */ /* 0x000fd0000000000c */
[----:B------:R-:W-:-:S08]  /*1190*/  DMUL R10, R12, R18 ;  /* 0x000000120c0a7228 */ /* 0x000fd00000000000 */
[----:B------:R-:W-:-:S08]  /*11a0*/  DFMA R16, -R14, R10, R18 ;  /* 0x0000000a0e10722b */ /* 0x000fd00000000112 */
[----:B------:R-:W-:-:S10]  /*11b0*/  DFMA R6, R12, R16, R10 ;  /* 0x000000100c06722b */ /* 0x000fd4000000000a */
[----:B------:R-:W-:Y:S01]  /*11c0*/  FFMA R0, RZ, R15, R7 ;  /* 0x0000000fff007223 */ /* 0x000fe20000000007 */
[----:B------:R-:W-:Y:S06]  /*11d0*/  @P1 BRA `(.L_x_26) ;  /* 0x0000000000181947 */ /* 0x000fec0003800000 */
[----:B------:R-:W-:-:S14]  /*11e0*/  DSETP.NAN.AND P0, PT, R24, R24, PT ;  /* 0x000000181800722a */ /* 0x000fdc0003f08000 */
[----:B------:R-:W-:Y:S01]  /*11f0*/  @P0 DADD R8, R24, 2 ;  /* 0x4000000018080429 */ /* 0x000fe20000000000 */
[----:B------:R-:W-:Y:S10]  /*1200*/  @P0 BRA `(.L_x_26) ;  /* 0x00000000000c0947 */ /* 0x000ff40003800000 */
[----:B------:R-:W-:-:S14]  /*1210*/  DSETP.NEU.AND P0, PT, |R24|, +INF , PT ;  /* 0x7ff000001800742a */ /* 0x000fdc0003f0d200 */
[----:B------:R-:W-:Y:S02]  /*1220*/  @!P0 IMAD.MOV.U32 R8, RZ, RZ, 0x0 ;  /* 0x00000000ff088424 */ /* 0x000fe400078e00ff */
[----:B------:R-:W-:-:S07]  /*1230*/  @!P0 IMAD.MOV.U32 R9, RZ, RZ, 0x7ff00000 ;  /* 0x7ff00000ff098424 */ /* 0x000fce00078e00ff */
.L_x_26:
[----:B------:R-:W-:Y:S05]  /*1240*/  BSYNC.RECONVERGENT B1 ;  /* 0x0000000000017941 */ /* 0x000fea0003800200 */
.L_x_25:
[----:B------:R-:W-:Y:S01]  /*1250*/  FSETP.GT.AND P0, PT, |R0|, 1.469367938527859385e-39, PT ;  /* 0x001000000000780b */ /* 0x000fe20003f04200 */
[----:B------:R-:W-:Y:S01]  /*1260*/  BSSY.RECONVERGENT B1, `(.L_x_27) ;  /* 0x0000009000017945 */ /* 0x000fe20003800200 */
[----:B------:R-:W-:Y:S02]  /*1270*/  FSETP.GEU.AND P1, PT, |R19|, 6.5827683646048100446e-37, PT ;  /* 0x036000001300780b */ /* 0x000fe40003f2e200 */
[----:B------:R-:W-:Y:S02]  /*1280*/  FSEL R8, R8, RZ, P3 ;  /* 0x000000ff08087208 */ /* 0x000fe40001800000 */
[----:B------:R-:W-:-:S06]  /*1290*/  FSEL R9, R9, 1.875, P3 ;  /* 0x3ff0000009097808 */ /* 0x000fcc0001800000 */
[----:B------:R-:W-:-:S03]  /*12a0*/  DADD R22, R22, R8 ;  /* 0x0000000016167229 */ /* 0x000fc60000000008 */
[----:B------:R-:W-:Y:S08]  /*12b0*/  @P0 BRA P1, `(.L_x_28) ;  /* 0x00000000000c0947 */ /* 0x000ff00000800000 */
[----:B------:R-:W-:Y:S01]  /*12c0*/  IMAD.MOV.U32 R16, RZ, RZ, R14 ;  /* 0x000000ffff107224 */ /* 0x000fe200078e000e */
[----:B------:R-:W-:-:S07]  /*12d0*/  MOV R8, 0x12f0 ;  /* 0x000012f000087802 */ /* 0x000fce0000000f00 */
[----:B------:R-:W-:Y:S05]  /*12e0*/  CALL.REL.NOINC `($__internal_0_$__cuda_sm20_div_rn_f64_full) ;  /* 0x0000001800807944 */ /* 0x000fea0003c00000 */
.L_x_28:
[----:B------:R-:W-:Y:S05]  /*12f0*/  BSYNC.RECONVERGENT B1 ;  /* 0x0000000000017941 */ /* 0x000fea0003800200 */
.L_x_27:
[----:B------:R-:W-:Y:S01]  /*1300*/  DMUL R8, R6, R6 ;  /* 0x0000000606087228 */ /* 0x000fe20000000000 */
[----:B------:R-:W-:Y:S01]  /*1310*/  IMAD.MOV.U32 R10, RZ, RZ, -0x2449a4b7 ;  /* 0xdbb65b49ff0a7424 */ /* 0x000fe200078e00ff */
[----:B------:R-:W-:Y:S01]  /*1320*/  UMOV UR8, 0x2a25ff7e ;  /* 0x2a25ff7e00087882 */ /* 0x000fe20000000000 */
[----:B------:R-:W-:Y:S01]  /*1330*/  IMAD.MOV.U32 R11, RZ, RZ, 0x3f2d3b63 ;  /* 0x3f2d3b63ff0b7424 */ /* 0x000fe200078e00ff */
[----:B------:R-:W-:Y:S01]  /*1340*/  UMOV UR9, 0x3ef53e1d ;  /* 0x3ef53e1d00097882 */ /* 0x000fe20000000000 */
[----:B------:R-:W-:Y:S01]  /*1350*/  DADD R16, -RZ, |R28| ;  /* 0x00000000ff107229 */ /* 0x000fe2000000051c */
[----:B------:R-:W-:Y:S01]  /*1360*/  @!P2 IMAD.MOV.U32 R34, RZ, RZ, 0x54442d18 ;  /* 0x54442d18ff22a424 */ /* 0x000fe200078e00ff */
[----:B------:R-:W-:Y:S01]  /*1370*/  DADD R12, -RZ, |R30| ;  /* 0x00000000ff0c7229 */ /* 0x000fe2000000051e */
[----:B------:R-:W-:Y:S01]  /*1380*/  @!P2 IMAD.MOV.U32 R35, RZ, RZ, 0x400921fb ;  /* 0x400921fbff23a424 */ /* 0x000fe200078e00ff */
[----:B------:R-:W-:Y:S01]  /*1390*/  DFMA R10, R8, -UR8, R10 ;  /* 0x80000008080a7c2b */ /* 0x000fe2000800000a */
[----:B------:R-:W-:Y:S01]  /*13a0*/  UMOV UR8, 0x8dde082e ;  /* 0x8dde082e00087882 */ /* 0x000fe20000000000 */
[----:B------:R-:W-:Y:S01]  /*13b0*/  UMOV UR9, 0x3f531278 ;  /* 0x3f53127800097882 */ /* 0x000fe20000000000 */
[----:B------:R-:W-:Y:S01]  /*13c0*/  DSETP.GT.AND P1, PT, |R24|, |R28|, PT ;  /* 0x4000001c1800722a */ /* 0x000fe20003f24200 */
[----:B------:R-:W-:Y:S01]  /*13d0*/  ISETP.GE.AND P3, PT, R33, RZ, PT ;  /* 0x000000ff2100720c */ /* 0x000fe20003f66270 */
[----:B------:R-:W-:Y:S01]  /*13e0*/  DSETP.GT.AND P0, PT, |R30|, |R32|, PT ;  /* 0x400000201e00722a */ /* 0x000fe20003f04200 */
[----:B------:R-:W-:Y:S02]  /*13f0*/  BSSY.RECONVERGENT B1, `(.L_x_29) ;  /* 0x000006a000017945 */ /* 0x000fe40003800200 */
[----:B------:R-:W-:Y:S01]  /*1400*/  DFMA R10, R8, R10, -UR8 ;  /* 0x80000008080a7e2b */ /* 0x000fe2000800000a */
[----:B------:R-:W-:Y:S01]  /*1410*/  UMOV UR8, 0xc8249315 ;  /* 0xc824931500087882 */ /* 0x000fe20000000000 */
[----:B------:R-:W-:-:S06]  /*1420*/  UMOV UR9, 0x3f6f9690 ;  /* 0x3f6f969000097882 */ /* 0x000fcc0000000000 */
[----:B------:R-:W-:Y:S01]  /*1430*/  DFMA R10, R8, R10, UR8 ;  /* 0x00000008080a7e2b */ /* 0x000fe2000800000a */
[----:B------:R-:W-:Y:S01]  /*1440*/  UMOV UR8, 0xabc7cf0d ;  /* 0xabc7cf0d00087882 */ /* 0x000fe20000000000 */
[----:B------:R-:W-:-:S06]  /*1450*/  UMOV UR9, 0x3f82cf5a ;  /* 0x3f82cf5a00097882 */ /* 0x000fcc0000000000 */
        /* <DEDUP_REMOVED lines=42> */
[----:B------:R-:W-:-:S08]  /*1700*/  DFMA R10, R8, R10, -UR8 ;  /* 0x80000008080a7e2b */ /* 0x000fd0000800000a */
[----:B------:R-:W-:Y:S02]  /*1710*/  DMUL R14, R8, R10 ;  /* 0x0000000a080e7228 */ /* 0x000fe40000000000 */
[----:B------:R-:W-:Y:S02]  /*1720*/  DADD R10, -RZ, |R24| ;  /* 0x00000000ff0a7229 */ /* 0x000fe40000000518 */
[----:B------:R-:W-:-:S04]  /*1730*/  DADD R8, -RZ, |R32| ;  /* 0x00000000ff087229 */ /* 0x000fc80000000520 */
[----:B------:R-:W-:Y:S01]  /*1740*/  DFMA R14, R14, R6, R6 ;  /* 0x000000060e0e722b */ /* 0x000fe20000000006 */
[----:B------:R-:W-:-:S03]  /*1750*/  IMAD.MOV.U32 R6, RZ, RZ, 0x1 ;  /* 0x00000001ff067424 */ /* 0x000fc600078e00ff */
[----:B------:R-:W-:Y:S02]  /*1760*/  FSEL R21, R11, R17, P1 ;  /* 0x000000110b157208 */ /* 0x000fe40000800000 */
[----:B------:R-:W-:Y:S02]  /*1770*/  FSEL R12, R12, R8, P0 ;  /* 0x000000080c0c7208 */ /* 0x000fe40000000000 */
[----:B------:R-:W-:Y:S01]  /*1780*/  FSEL R13, R13, R9, P0 ;  /* 0x000000090d0d7208 */ /* 0x000fe20000000000 */
[----:B------:R-:W0:Y:S01]  /*1790*/  MUFU.RCP64H R7, R21 ;  /* 0x0000001500077308 */ /* 0x000e220000001800 */
[----:B------:R-:W-:Y:S01]  /*17a0*/  @P2 DADD R8, -RZ, -R14 ;  /* 0x00000000ff082229 */ /* 0x000fe2000000090e */
[----:B------:R-:W-:Y:S01]  /*17b0*/  @P2 PLOP3.LUT P0, PT, P3, PT, PT, 0x80, 0x8 ;  /* 0x000000000008281c */ /* 0x000fe20001f0f070 */
[----:B------:R-:W-:Y:S01]  /*17c0*/  @!P2 DADD R34, -R14, R34 ;  /* 0x000000000e22a229 */ /* 0x000fe20000000122 */
[----:B------:R-:W-:Y:S01]  /*17d0*/  FSEL R20, R10, R16, P1 ;  /* 0x000000100a147208 */ /* 0x000fe20000800000 */
[----:B------:R-:W-:Y:S01]  /*17e0*/  DSETP.NEU.AND P4, PT, R12, RZ, PT ;  /* 0x000000ff0c00722a */ /* 0x000fe20003f8d000 */
[----:B------:R-:W-:-:S02]  /*17f0*/  FSEL R19, R17, R11, P1 ;  /* 0x0000000b11137208 */ /* 0x000fc40000800000 */
[----:B------:R-:W-:-:S03]  /*1800*/  FSEL R18, R16, R10, P1 ;  /* 0x0000000a10127208 */ /* 0x000fc60000800000 */
[----:B------:R-:W-:Y:S02]  /*1810*/  @P2 FSEL R8, R14, R8, !P0 ;  /* 0x000000080e082208 */ /* 0x000fe40004000000 */
[----:B------:R-:W-:Y:S02]  /*1820*/  @P2 FSEL R9, R15, R9, !P0 ;  /* 0x000000090f092208 */ /* 0x000fe40004000000 */
[----:B------:R-:W-:Y:S01]  /*1830*/  @!P2 PLOP3.LUT P0, PT, P3, PT, PT, 0x80, 0x8 ;  /* 0x000000000008a81c */ /* 0x000fe20001f0f070 */
[C-C-:B------:R-:W-:Y:S02]  /*1840*/  DSETP.NEU.AND P3, PT, |R32|.reuse, |R30|.reuse, PT ;  /* 0x4000001e2000722a */ /* 0x140fe40003f6d200 */
[----:B------:R-:W-:Y:S01]  /*1850*/  DADD R32, |R32|, |R30| ;  /* 0x0000000020207229 */ /* 0x000fe2000000061e */
[----:B------:R-:W-:Y:S02]  /*1860*/  @!P2 FSEL R0, R34, R14, !P0 ;  /* 0x0000000e2200a208 */ /* 0x000fe40004000000 */
[----:B------:R-:W-:Y:S01]  /*1870*/  @!P2 FSEL R11, R35, R15, !P0 ;  /* 0x0000000f230ba208 */ /* 0x000fe20004000000 */
[----:B0-----:R-:W-:Y:S01]  /*1880*/  DFMA R14, -R20, R6, 1 ;  /* 0x3ff00000140e742b */ /* 0x001fe20000000106 */
[----:B------:R-:W-:-:S07]  /*1890*/  FSEL R13, RZ, 2.1426990032196044922, P0 ;  /* 0x400921fbff0d7808 */ /* 0x000fce0000000000 */
[----:B------:R-:W-:-:S08]  /*18a0*/  DFMA R14, R14, R14, R14 ;  /* 0x0000000e0e0e722b */ /* 0x000fd0000000000e */
[----:B------:R-:W-:-:S08]  /*18b0*/  DFMA R6, R6, R14, R6 ;  /* 0x0000000e0606722b */ /* 0x000fd00000000006 */
[----:B------:R-:W-:-:S08]  /*18c0*/  DFMA R14, -R20, R6, 1 ;  /* 0x3ff00000140e742b */ /* 0x000fd00000000106 */
[----:B------:R-:W-:Y:S01]  /*18d0*/  DFMA R6, R6, R14, R6 ;  /* 0x0000000e0606722b */ /* 0x000fe20000000006 */
[----:B------:R-:W-:Y:S02]  /*18e0*/  @P2 IMAD.MOV.U32 R14, RZ, RZ, 0x54442d18 ;  /* 0x54442d18ff0e2424 */ /* 0x000fe400078e00ff */
[----:B------:R-:W-:-:S06]  /*18f0*/  @P2 IMAD.MOV.U32 R15, RZ, RZ, 0x3ff921fb ;  /* 0x3ff921fbff0f2424 */ /* 0x000fcc00078e00ff */
[----:B------:R-:W-:Y:S02]  /*1900*/  @P2 DADD R8, R8, R14 ;  /* 0x0000000008082229 */ /* 0x000fe4000000000e */
[----:B------:R-:W-:-:S04]  /*1910*/  DMUL R14, R6, R18 ;  /* 0x00000012060e7228 */ /* 0x000fc80000000000 */
[----:B------:R-:W-:Y:S02]  /*1920*/  @!P2 IMAD.MOV.U32 R8, RZ, RZ, R0 ;  /* 0x000000ffff08a224 */ /* 0x000fe400078e0000 */
[----:B------:R-:W-:Y:S01]  /*1930*/  @!P2 IMAD.MOV.U32 R9, RZ, RZ, R11 ;  /* 0x000000ffff09a224 */ /* 0x000fe200078e000b */
[----:B------:R-:W-:Y:S01]  /*1940*/  FSEL R11, RZ, 3.37028055040000000000e+12, P0 ;  /* 0x54442d18ff0b7808 */ /* 0x000fe20000000000 */
[----:B------:R-:W-:-:S08]  /*1950*/  DFMA R16, -R20, R14, R18 ;  /* 0x0000000e1410722b */ /* 0x000fd00000000112 */
[----:B------:R-:W-:Y:S01]  /*1960*/  DFMA R6, R6, R16, R14 ;  /* 0x000000100606722b */ /* 0x000fe2000000000e */
[----:B------:R-:W-:Y:S02]  /*1970*/  IMAD.MOV.U32 R17, RZ, RZ, 0x4002d97c ;  /* 0x4002d97cff117424 */ /* 0x000fe400078e00ff */
[----:B------:R-:W-:-:S03]  /*1980*/  IMAD.MOV.U32 R15, RZ, RZ, 0x7f3321d2 ;  /* 0x7f3321d2ff0f7424 */ /* 0x000fc600078e00ff */
[----:B------:R-:W-:Y:S02]  /*1990*/  FSEL R17, R17, 1.8213495016098022461, !P0 ;  /* 0x3fe921fb11117808 */ /* 0x000fe40004000000 */
[----:B------:R-:W-:Y:S02]  /*19a0*/  FSEL R15, R15, 3.37028055040000000000e+12, !P0 ;  /* 0x54442d180f0f7808 */ /* 0x000fe40004000000 */
[----:B------:R-:W-:Y:S01]  /*19b0*/  FFMA R0, RZ, R21, R7 ;  /* 0x00000015ff007223 */ /* 0x000fe20000000007 */
[----:B------:R-:W-:Y:S01]  /*19c0*/  @P4 FSEL R13, R17, R9, !P3 ;  /* 0x00000009110d4208 */ /* 0x000fe20005800000 */
[----:B------:R-:W-:Y:S01]  /*19d0*/  DSETP.NAN.AND P0, PT, R32, R32, PT ;  /* 0x000000202000722a */ /* 0x000fe20003f08000 */
[----:B------:R-:W-:Y:S02]  /*19e0*/  @P4 FSEL R11, R15, R8, !P3 ;  /* 0x000000080f0b4208 */ /* 0x000fe40005800000 */
[----:B------:R-:W-:Y:S02]  /*19f0*/  FSETP.GT.AND P2, PT, |R0|, 1.469367938527859385e-39, PT ;  /* 0x001000000000780b */ /* 0x000fe40003f44200 */
[----:B------:R-:W-:-:S02]  /*1a00*/  FSETP.GEU.AND P3, PT, |R19|, 6.5827683646048100446e-37, PT ;  /* 0x036000001300780b */ /* 0x000fc40003f6e200 */
[----:B------:R-:W-:Y:S02]  /*1a10*/  LOP3.LUT R31, R13, 0x80000000, R31, 0xb8, !PT ;  /* 0x800000000d1f7812 */ /* 0x000fe400078eb81f */
[----:B------:R-:W-:Y:S02]  /*1a20*/  FSEL R30, R32, R11, P0 ;  /* 0x0000000b201e7208 */ /* 0x000fe40000000000 */
[----:B------:R-:W-:-:S07]  /*1a30*/  FSEL R31, R33, R31, P0 ;  /* 0x0000001f211f7208 */ /* 0x000fce0000000000 */
[----:B------:R-:W-:Y:S05]  /*1a40*/  @P2 BRA P3, `(.L_x_30) ;  /* 0x0000000000102947 */ /* 0x000fea0001800000 */
[----:B------:R-:W-:Y:S01]  /*1a50*/  IMAD.MOV.U32 R16, RZ, RZ, R20 ;  /* 0x000000ffff107224 */ /* 0x000fe200078e0014 */
[----:B------:R-:W-:Y:S01]  /*1a60*/  MOV R8, 0x1a90 ;  /* 0x00001a9000087802 */ /* 0x000fe20000000f00 */
[----:B------:R-:W-:-:S07]  /*1a70*/  IMAD.MOV.U32 R15, RZ, RZ, R21 ;  /* 0x000000ffff0f7224 */ /* 0x000fce00078e0015 */
[----:B------:R-:W-:Y:S05]  /*1a80*/  CALL.REL.NOINC `($__internal_0_$__cuda_sm20_div_rn_f64_full) ;  /* 0x0000001000987944 */ /* 0x000fea0003c00000 */
.L_x_30:
[----:B------:R-:W-:Y:S05]  /*1a90*/  BSYNC.RECONVERGENT B1 ;  /* 0x0000000000017941 */ /* 0x000fea0003800200 */
.L_x_29:
[----:B------:R-:W-:Y:S01]  /*1aa0*/  DMUL R8, R6, R6 ;  /* 0x0000000606087228 */ /* 0x000fe20000000000 */
[----:B------:R-:W-:Y:S01]  /*1ab0*/  IMAD.MOV.U32 R10, RZ, RZ, -0x2449a4b7 ;  /* 0xdbb65b49ff0a7424 */ /* 0x000fe200078e00ff */
[----:B------:R-:W-:Y:S01]  /*1ac0*/  UMOV UR8, 0x2a25ff7e ;  /* 0x2a25ff7e00087882 */ /* 0x000fe20000000000 */
[----:B------:R-:W-:Y:S01]  /*1ad0*/  IMAD.MOV.U32 R11, RZ, RZ, 0x3f2d3b63 ;  /* 0x3f2d3b63ff0b7424 */ /* 0x000fe200078e00ff */
[----:B------:R-:W-:Y:S01]  /*1ae0*/  UMOV UR9, 0x3ef53e1d ;  /* 0x3ef53e1d00097882 */ /* 0x000fe20000000000 */
[----:B------:R-:W-:Y:S01]  /*1af0*/  ISETP.GE.AND P2, PT, R29, RZ, PT ;  /* 0x000000ff1d00720c */ /* 0x000fe20003f46270 */
[----:B------:R-:W-:Y:S01]  /*1b00*/  DSETP.NEU.AND P3, PT, R20, RZ, PT ;  /* 0x000000ff1400722a */ /* 0x000fe20003f6d000 */
[----:B------:R-:W-:Y:S01]  /*1b10*/  IMAD.MOV.U32 R0, RZ, RZ, 0x4002d97c ;  /* 0x4002d97cff007424 */ /* 0x000fe200078e00ff */
[----:B------:R-:W-:Y:S01]  /*1b20*/  BSSY.RECONVERGENT B1, `(.L_x_31) ;  /* 0x0000072000017945 */ /* 0x000fe20003800200 */
[----:B------:R-:W-:Y:S01]  /*1b30*/  DFMA R10, R8, -UR8, R10 ;  /* 0x80000008080a7c2b */ /* 0x000fe2000800000a */
[----:B------:R-:W-:Y:S01]  /*1b40*/  UMOV UR8, 0x8dde082e ;  /* 0x8dde082e00087882 */ /* 0x000fe20000000000 */
[----:B------:R-:W-:Y:S01]  /*1b50*/  UMOV UR9, 0x3f531278 ;  /* 0x3f53127800097882 */ /* 0x000fe20000000000 */
[----:B------:R-:W-:-:S05]  /*1b60*/  @P1 PLOP3.LUT P0, PT, P2, PT, PT, 0x80, 0x8 ;  /* 0x000000000008181c */ /* 0x000fca000170f070 */
        /* <DEDUP_REMOVED lines=51> */
[----:B------:R-:W-:Y:S01]  /*1ea0*/  DMUL R10, R8, R10 ;  /* 0x0000000a080a7228 */ /* 0x000fe20000000000 */
[----:B------:R-:W-:Y:S02]  /*1eb0*/  @P1 IMAD.MOV.U32 R8, RZ, RZ, 0x54442d18 ;  /* 0x54442d18ff081424 */ /* 0x000fe400078e00ff */
[----:B------:R-:W-:-:S05]  /*1ec0*/  @P1 IMAD.MOV.U32 R9, RZ, RZ, 0x3ff921fb ;  /* 0x3ff921fbff091424 */ /* 0x000fca00078e00ff */
[----:B------:R-:W-:-:S08]  /*1ed0*/  DFMA R12, R10, R6, R6 ;  /* 0x000000060a0c722b */ /* 0x000fd00000000006 */
[----:B------:R-:W-:Y:S02]  /*1ee0*/  @P1 DADD R6, -RZ, -R12 ;  /* 0x00000000ff061229 */ /* 0x000fe4000000090c */
[----:B------:R-:W-:-:S08]  /*1ef0*/  @!P1 DADD R10, -R12, UR8 ;  /* 0x000000080c0a9e29 */ /* 0x000fd00008000100 */
[----:B------:R-:W-:Y:S02]  /*1f00*/  @P1 FSEL R6, R12, R6, !P0 ;  /* 0x000000060c061208 */ /* 0x000fe40004000000 */
[----:B------:R-:W-:Y:S02]  /*1f10*/  @P1 FSEL R7, R13, R7, !P0 ;  /* 0x000000070d071208 */ /* 0x000fe40004000000 */
[----:B------:R-:W-:Y:S01]  /*1f20*/  @!P1 PLOP3.LUT P0, PT, P2, PT, PT, 0x80, 0x8 ;  /* 0x000000000008981c */ /* 0x000fe2000170f070 */
[C-C-:B------:R-:W-:Y:S02]  /*1f30*/  DSETP.NEU.AND P2, PT, |R28|.reuse, |R24|.reuse, PT ;  /* 0x400000181c00722a */ /* 0x140fe40003f4d200 */
[----:B------:R-:W-:Y:S01]  /*1f40*/  DADD R28, |R28|, |R24| ;  /* 0x000000001c1c7229 */ /* 0x000fe20000000618 */
[----:B------:R-:W-:Y:S01]  /*1f50*/  FSEL R17, RZ, 3.37028055040000000000e+12, P0 ;  /* 0x54442d18ff117808 */ /* 0x000fe20000000000 */
[----:B------:R-:W-:Y:S01]  /*1f60*/  @P1 DADD R6, R6, R8 ;  /* 0x0000000006061229 */ /* 0x000fe20000000008 */
[----:B------:R-:W0:Y:S01]  /*1f70*/  MUFU.RSQ64H R9, R27 ;  /* 0x0000001b00097308 */ /* 0x000e220000001c00 */
[----:B------:R-:W-:-:S04]  /*1f80*/  VIADD R8, R27, 0xfcb00000 ;  /* 0xfcb000001b087836 */ /* 0x000fc80000000000 */
[----:B------:R-:W-:Y:S02]  /*1f90*/  @!P1 FSEL R7, R11, R13, !P0 ;  /* 0x0000000d0b079208 */ /* 0x000fe40004000000 */
[----:B------:R-:W-:Y:S01]  /*1fa0*/  FSEL R11, R0, 1.8213495016098022461, !P0 ;  /* 0x3fe921fb000b7808 */ /* 0x000fe20004000000 */
[----:B------:R-:W-:Y:S01]  /*1fb0*/  IMAD.MOV.U32 R0, RZ, RZ, 0x7f3321d2 ;  /* 0x7f3321d2ff007424 */ /* 0x000fe200078e00ff */
[----:B------:R-:W-:Y:S02]  /*1fc0*/  FSEL R13, RZ, 2.1426990032196044922, P0 ;  /* 0x400921fbff0d7808 */ /* 0x000fe40000000000 */
[----:B------:R-:W-:Y:S02]  /*1fd0*/  @P3 FSEL R13, R11, R7, !P2 ;  /* 0x000000070b0d3208 */ /* 0x000fe40005000000 */
[----:B------:R-:W-:Y:S02]  /*1fe0*/  @!P1 FSEL R6, R10, R12, !P0 ;  /* 0x0000000c0a069208 */ /* 0x000fe40004000000 */
[----:B------:R-:W-:Y:S01]  /*1ff0*/  FSEL R7, R0, 3.37028055040000000000e+12, !P0 ;  /* 0x54442d1800077808 */ /* 0x000fe20004000000 */
[----:B------:R-:W-:Y:S01]  /*2000*/  DSETP.NAN.AND P0, PT, R28, R28, PT ;  /* 0x0000001c1c00722a */ /* 0x000fe20003f08000 */
[----:B------:R-:W-:Y:S01]  /*2010*/  LOP3.LUT R25, R13, 0x80000000, R25, 0xb8, !PT ;  /* 0x800000000d197812 */ /* 0x000fe200078eb819 */
[----:B0-----:R-:W-:Y:S01]  /*2020*/  DMUL R10, R8, R8 ;  /* 0x00000008080a7228 */ /* 0x001fe20000000000 */
[----:B------:R-:W-:Y:S01]  /*2030*/  @P3 FSEL R17, R7, R6, !P2 ;  /* 0x0000000607113208 */ /* 0x000fe20005000000 */
[----:B------:R-:W-:Y:S01]  /*2040*/  IMAD.MOV.U32 R6, RZ, RZ, 0x0 ;  /* 0x00000000ff067424 */ /* 0x000fe200078e00ff */
[----:B------:R-:W-:Y:S01]  /*2050*/  ISETP.GE.U32.AND P2, PT, R8, 0x7ca00000, PT ;  /* 0x7ca000000800780c */ /* 0x000fe20003f46070 */
[----:B------:R-:W-:Y:S01]  /*2060*/  IMAD.MOV.U32 R7, RZ, RZ, 0x3fd80000 ;  /* 0x3fd80000ff077424 */ /* 0x000fe200078e00ff */
[----:B------:R-:W-:-:S02]  /*2070*/  FSEL R16, R28, R17, P0 ;  /* 0x000000111c107208 */ /* 0x000fc40000000000 */
[----:B------:R-:W-:Y:S01]  /*2080*/  FSEL R17, R29, R25, P0 ;  /* 0x000000191d117208 */ /* 0x000fe20000000000 */
[----:B------:R-:W-:-:S05]  /*2090*/  DFMA R10, R26, -R10, 1 ;  /* 0x3ff000001a0a742b */ /* 0x000fca000000080a */
[----:B------:R-:W-:-:S03]  /*20a0*/  DADD R12, R30, -R16 ;  /* 0x000000001e0c7229 */ /* 0x000fc60000000810 */
[----:B------:R-:W-:Y:S02]  /*20b0*/  DFMA R6, R10, R6, 0.5 ;  /* 0x3fe000000a06742b */ /* 0x000fe40000000006 */
[----:B------:R-:W-:-:S03]  /*20c0*/  DMUL R10, R8, R10 ;  /* 0x0000000a080a7228 */ /* 0x000fc60000000000 */
[----:B------:R-:W-:-:S05]  /*20d0*/  DSETP.GE.AND P1, PT, R12, UR8, PT ;  /* 0x000000080c007e2a */ /* 0x000fca000bf26000 */
[----:B------:R-:W-:-:S08]  /*20e0*/  DFMA R24, R6, R10, R8 ;  /* 0x0000000a0618722b */ /* 0x000fd00000000008 */
[----:B------:R-:W-:Y:S01]  /*20f0*/  DMUL R12, R26, R24 ;  /* 0x000000181a0c7228 */ /* 0x000fe20000000000 */
[----:B------:R-:W-:Y:S01]  /*2100*/  @!P1 IMAD.MOV.U32 R20, RZ, RZ, 0x54442d18 ;  /* 0x54442d18ff149424 */ /* 0x000fe200078e00ff */
[----:B------:R-:W-:Y:S01]  /*2110*/  @!P1 DADD R18, -R30, R16 ;  /* 0x000000001e129229 */ /* 0x000fe20000000110 */
[----:B------:R-:W-:Y:S02]  /*2120*/  @!P1 IMAD.MOV.U32 R21, RZ, RZ, 0x401921fb ;  /* 0x401921fbff159424 */ /* 0x000fe400078e00ff */
[----:B------:R-:W-:Y:S02]  /*2130*/  @P1 IMAD.MOV.U32 R6, RZ, RZ, 0x54442d18 ;  /* 0x54442d18ff061424 */ /* 0x000fe400078e00ff */
[----:B------:R-:W-:Y:S01]  /*2140*/  @P1 IMAD.MOV.U32 R7, RZ, RZ, 0x401921fb ;  /* 0x401921fbff071424 */ /* 0x000fe200078e00ff */
[----:B------:R-:W-:Y:S01]  /*2150*/  DFMA R14, R12, -R12, R26 ;  /* 0x8000000c0c0e722b */ /* 0x000fe2000000001a */
[----:B------:R-:W-:Y:S01]  /*2160*/  VIADD R11, R25, 0xfff00000 ;  /* 0xfff00000190b7836 */ /* 0x000fe20000000000 */
[----:B------:R-:W-:Y:S01]  /*2170*/  @!P1 DADD R20, R30, R20 ;  /* 0x000000001e149229 */ /* 0x000fe20000000014 */
[----:B------:R-:W-:Y:S01]  /*2180*/  IMAD.MOV.U32 R10, RZ, RZ, R24 ;  /* 0x000000ffff0a7224 */ /* 0x000fe200078e0018 */
[----:B------:R-:W-:-:S02]  /*2190*/  @!P1 DSETP.GE.AND P0, PT, R18, UR8, PT ;  /* 0x0000000812009e2a */ /* 0x000fc4000bf06000 */
[----:B------:R-:W-:-:S03]  /*21a0*/  @P1 DADD R6, R30, -R6 ;  /* 0x000000001e061229 */ /* 0x000fc60000000806 */
[----:B------:R-:W-:-:S03]  /*21b0*/  DFMA R18, R14, R10, R12 ;  /* 0x0000000a0e12722b */ /* 0x000fc6000000000c */
[----:B------:R-:W-:Y:S02]  /*21c0*/  @!P1 FSEL R6, R20, R30, P0 ;  /* 0x0000001e14069208 */ /* 0x000fe40000000000 */
[----:B------:R-:W-:Y:S01]  /*21d0*/  @!P1 FSEL R7, R21, R31, P0 ;  /* 0x0000001f15079208 */ /* 0x000fe20000000000 */
[----:B------:R-:W-:Y:S06]  /*21e0*/  @!P2 BRA `(.L_x_32) ;  /* 0x000000000014a947 */ /* 0x000fec0003800000 */
[----:B------:R-:W-:Y:S01]  /*21f0*/  IMAD.MOV.U32 R10, RZ, RZ, R24 ;  /* 0x000000ffff0a7224 */ /* 0x000fe200078e0018 */
[----:B------:R-:W-:-:S07]  /*2200*/  MOV R0, 0x2220 ;  /* 0x0000222000007802 */ /* 0x000fce0000000f00 */
[----:B------:R-:W-:Y:S05]  /*2210*/  CALL.REL.NOINC `($__internal_1_$__cuda_sm20_dsqrt_rn_f64_mediumpath_v1) ;  /* 0x0000001000247944 */ /* 0x000fea0003c00000 */
[----:B------:R-:W-:Y:S02]  /*2220*/  IMAD.MOV.U32 R18, RZ, RZ, R12 ;  /* 0x000000ffff127224 */ /* 0x000fe400078e000c */
[----:B------:R-:W-:-:S07]  /*2230*/  IMAD.MOV.U32 R19, RZ, RZ, R13 ;  /* 0x000000ffff137224 */ /* 0x000fce00078e000d */
.L_x_32:
[----:B------:R-:W-:Y:S05]  /*2240*/  BSYNC.RECONVERGENT B1 ;  /* 0x0000000000017941 */ /* 0x000fea0003800200 */
.L_x_31:
[----:B------:R-:W0:Y:S01]  /*2250*/  MUFU.RSQ64H R9, R23 ;  /* 0x0000001700097308 */ /* 0x000e220000001c00 */
[----:B------:R-:W-:Y:S01]  /*2260*/  VIADD R8, R23, 0xfcb00000 ;  /* 0xfcb0000017087836 */ /* 0x000fe20000000000 */
[----:B------:R-:W-:Y:S01]  /*2270*/  BSSY.RECONVERGENT B1, `(.L_x_33) ;  /* 0x0000018000017945 */ /* 0x000fe20003800200 */
[----:B------:R-:W-:Y:S02]  /*2280*/  IMAD.MOV.U32 R12, RZ, RZ, 0x0 ;  /* 0x00000000ff0c7424 */ /* 0x000fe400078e00ff */
[----:B------:R-:W-:Y:S01]  /*2290*/  IMAD.MOV.U32 R13, RZ, RZ, 0x3fd80000 ;  /* 0x3fd80000ff0d7424 */ /* 0x000fe200078e00ff */
[----:B------:R-:W-:Y:S01]  /*22a0*/  ISETP.GE.U32.AND P0, PT, R8, 0x7ca00000, PT ;  /* 0x7ca000000800780c */ /* 0x000fe20003f06070 */
[----:B0-----:R-:W-:-:S08]  /*22b0*/  DMUL R10, R8, R8 ;  /* 0x00000008080a7228 */ /* 0x001fd00000000000 */
[----:B------:R-:W-:-:S08]  /*22c0*/  DFMA R10, R22, -R10, 1 ;  /* 0x3ff00000160a742b */ /* 0x000fd0000000080a */
[----:B------:R-:W-:Y:S02]  /*22d0*/  DFMA R12, R10, R12, 0.5 ;  /* 0x3fe000000a0c742b */ /* 0x000fe4000000000c */
[----:B------:R-:W-:-:S08]  /*22e0*/  DMUL R10, R8, R10 ;  /* 0x0000000a080a7228 */ /* 0x000fd00000000000 */
[----:B------:R-:W-:-:S08]  /*22f0*/  DFMA R14, R12, R10, R8 ;  /* 0x0000000a0c0e722b */ /* 0x000fd00000000008 */
[----:B------:R-:W-:Y:S02]  /*2300*/  DMUL R20, R22, R14 ;  /* 0x0000000e16147228 */ /* 0x000fe40000000000 */
[----:B------:R-:W-:Y:S02]  /*2310*/  VIADD R11, R15, 0xfff00000 ;  /* 0xfff000000f0b7836 */ /* 0x000fe40000000000 */
[----:B------:R-:W-:-:S04]  /*2320*/  IMAD.MOV.U32 R10, RZ, RZ, R14 ;  /* 0x000000ffff0a7224 */ /* 0x000fc800078e000e */
[----:B------:R-:W-:-:S08]  /*2330*/  DFMA R24, R20, -R20, R22 ;  /* 0x800000141418722b */ /* 0x000fd00000000016 */
[----:B------:R-:W-:Y:S01]  /*2340*/  DFMA R12, R24, R10, R20 ;  /* 0x0000000a180c722b */ /* 0x000fe20000000014 */
[----:B------:R-:W-:Y:S10]  /*2350*/  @!P0 BRA `(.L_x_34) ;  /* 0x0000000000248947 */ /* 0x000ff40003800000 */
[----:B------:R-:W-:Y:S01]  /*2360*/  IMAD.MOV.U32 R10, RZ, RZ, R14 ;  /* 0x000000ffff0a7224 */ /* 0x000fe200078e000e */
[----:B------:R-:W-:Y:S01]  /*2370*/  MOV R0, 0x23f0 ;  /* 0x000023f000007802 */ /* 0x000fe20000000f00 */
[----:B------:R-:W-:Y:S02]  /*2380*/  IMAD.MOV.U32 R26, RZ, RZ, R22 ;  /* 0x000000ffff1a7224 */ /* 0x000fe400078e0016 */
[----:B------:R-:W-:Y:S02]  /*2390*/  IMAD.MOV.U32 R27, RZ, RZ, R23 ;  /* 0x000000ffff1b7224 */ /* 0x000fe400078e0017 */
[----:B------:R-:W-:Y:S02]  /*23a0*/  IMAD.MOV.U32 R14, RZ, RZ, R24 ;  /* 0x000000ffff0e7224 */ /* 0x000fe400078e0018 */
[----:B------:R-:W-:Y:S02]  /*23b0*/  IMAD.MOV.U32 R15, RZ, RZ, R25 ;  /* 0x000000ffff0f7224 */ /* 0x000fe400078e0019 */
[----:B------:R-:W-:-:S02]  /*23c0*/  IMAD.MOV.U32 R12, RZ, RZ, R20 ;  /* 0x000000ffff0c7224 */ /* 0x000fc400078e0014 */
[----:B------:R-:W-:-:S07]  /*23d0*/  IMAD.MOV.U32 R13, RZ, RZ, R21 ;  /* 0x000000ffff0d7224 */ /* 0x000fce00078e0015 */
[----:B------:R-:W-:Y:S05]  /*23e0*/  CALL.REL.NOINC `($__internal_1_$__cuda_sm20_dsqrt_rn_f64_mediumpath_v1) ;  /* 0x0000000c00b07944 */ /* 0x000fea0003c00000 */
.L_x_34:
[----:B------:R-:W-:Y:S05]  /*23f0*/  BSYNC.RECONVERGENT B1 ;  /* 0x0000000000017941 */ /* 0x000fea0003800200 */
.L_x_33:
[----:B------:R-:W-:Y:S01]  /*2400*/  DMUL R6, R6, R4 ;  /* 0x0000000406067228 */ /* 0x000fe20000000000 */
[----:B------:R-:W-:Y:S01]  /*2410*/  BSSY.RECONVERGENT B1, `(.L_x_35) ;  /* 0x000001f000017945 */ /* 0x000fe20003800200 */
[----:B------:R-:W-:-:S06]  /*2420*/  DMUL R12, R12, R2 ;  /* 0x000000020c0c7228 */ /* 0x000fcc0000000000 */
[----:B------:R-:W-:Y:S02]  /*2430*/  DFMA R16, R16, R2, R6 ;  /* 0x000000021010722b */ /* 0x000fe40000000006 */
[----:B------:R-:W-:-:S06]  /*2440*/  DFMA R18, R18, R4, R12 ;  /* 0x000000041212722b */ /* 0x000fcc000000000c */
[----:B------:R-:W-:-:S14]  /*2450*/  DSETP.NEU.AND P0, PT, |R16|, +INF , PT ;  /* 0x7ff000001000742a */ /* 0x000fdc0003f0d200 */
[----:B------:R-:W-:Y:S01]  /*2460*/  @!P0 DMUL R2, RZ, R16 ;  /* 0x00000010ff028228 */ /* 0x000fe20000000000 */
[----:B------:R-:W-:Y:S01]  /*2470*/  @!P0 IMAD.MOV.U32 R0, RZ, RZ, 0x1 ;  /* 0x00000001ff008424 */ /* 0x000fe200078e00ff */
[----:B------:R-:W-:Y:S09]  /*2480*/  @!P0 BRA `(.L_x_36) ;  /* 0x00000000005c8947 */ /* 0x000ff20003800000 */
[----:B------:R-:W-:Y:S01]  /*2490*/  UMOV UR8, 0x6dc9c883 ;  /* 0x6dc9c88300087882 */ /* 0x000fe20000000000 */
[----:B------:R-:W-:Y:S01]  /*24a0*/  UMOV UR9, 0x3fe45f30 ;  /* 0x3fe45f3000097882 */ /* 0x000fe20000000000 */
[C---:B------:R-:W-:Y:S01]  /*24b0*/  DSETP.GE.AND P0, PT, |R16|.reuse, 2.14748364800000000000e+09, PT ;  /* 0x41e000001000742a */ /* 0x040fe20003f06200 */
[----:B------:R-:W-:Y:S01]  /*24c0*/  BSSY.RECONVERGENT B2, `(.L_x_37) ;  /* 0x0000012000027945 */ /* 0x000fe20003800200 */
[----:B------:R-:W-:Y:S01]  /*24d0*/  DMUL R4, R16, UR8 ;  /* 0x0000000810047c28 */ /* 0x000fe20008000000 */
[----:B------:R-:W-:Y:S01]  /*24e0*/  UMOV UR8, 0x54442d18 ;  /* 0x54442d1800087882 */ /* 0x000fe20000000000 */
[----:B------:R-:W-:-:S04]  /*24f0*/  UMOV UR9, 0x3ff921fb ;  /* 0x3ff921fb00097882 */ /* 0x000fc80000000000 */
[----:B------:R-:W0:Y:S08]  /*2500*/  F2I.F64 R0, R4 ;  /* 0x0000000400007311 */ /* 0x000e300000301100 */
[----:B0-----:R-:W0:Y:S02]  /*2510*/  I2F.F64 R2, R0 ;  /* 0x0000000000027312 */ /* 0x001e240000201c00 */
[----:B0-----:R-:W-:Y:S01]  /*2520*/  DFMA R6, R2, -UR8, R16 ;  /* 0x8000000802067c2b */ /* 0x001fe20008000010 */
[----:B------:R-:W-:Y:S01]  /*2530*/  UMOV UR8, 0x33145c00 ;  /* 0x33145c0000087882 */ /* 0x000fe20000000000 */
[----:B------:R-:W-:-:S06]  /*2540*/  UMOV UR9, 0x3c91a626 ;  /* 0x3c91a62600097882 */ /* 0x000fcc0000000000 */
[----:B------:R-:W-:Y:S01]  /*2550*/  DFMA R6, R2, -UR8, R6 ;  /* 0x8000000802067c2b */ /* 0x000fe20008000006 */
[----:B------:R-:W-:Y:S01]  /*2560*/  UMOV UR8, 0x252049c0 ;  /* 0x252049c000087882 */ /* 0x000fe20000000000 */
[----:B------:R-:W-:-:S06]  /*2570*/  UMOV UR9, 0x397b839a ;  /* 0x397b839a00097882 */ /* 0x000fcc0000000000 */
[----:B------:R-:W-:Y:S01]  /*2580*/  DFMA R2, R2, -UR8, R6 ;  /* 0x8000000802027c2b */ /* 0x000fe20008000006 */
[----:B------:R-:W-:Y:S10]  /*2590*/  @!P0 BRA `(.L_x_38) ;  /* 0x0000000000108947 */ /* 0x000ff40003800000 */
[----:B------:R-:W-:Y:S01]  /*25a0*/  IMAD.MOV.U32 R2, RZ, RZ, R16 ;  /* 0x000000ffff027224 */ /* 0x000fe200078e0010 */
[----:B------:R-:W-:Y:S01]  /*25b0*/  MOV R12, 0x25e0 ;  /* 0x000025e0000c7802 */ /* 0x000fe20000000f00 */
[----:B------:R-:W-:-:S07]  /*25c0*/  IMAD.MOV.U32 R10, RZ, RZ, R17 ;  /* 0x000000ffff0a7224 */ /* 0x000fce00078e0011 */
[----:B------:R-:W-:Y:S05]  /*25d0*/  CALL.REL.NOINC `($_Z13real2analyticP7double2PKS_PKdS4_jj$__internal_trig_reduction_slowpathd) ;  /* 0x0000001800807944 */ /* 0x000fea0003c00000 */
.L_x_38:
[----:B------:R-:W-:Y:S05]  /*25e0*/  BSYNC.RECONVERGENT B2 ;  /* 0x0000000000027941 */ /* 0x000fea0003800200 */
.L_x_37:
[----:B------:R-:W-:-:S07]  /*25f0*/  VIADD R0, R0, 0x1 ;  /* 0x0000000100007836 */ /* 0x000fce0000000000 */
.L_x_36:
[----:B------:R-:W-:Y:S05]  /*2600*/  BSYNC.RECONVERGENT B1 ;  /* 0x0000000000017941 */ /* 0x000fea0003800200 */
.L_x_35:
[----:B------:R-:W0:Y:S01]  /*2610*/  LDCU.64 UR8, c[0x4][0x8] ;  /* 0x01000100ff0877ac */ /* 0x000e220008000a00 */
[----:B------:R-:W-:-:S05]  /*2620*/  IMAD.SHL.U32 R4, R0, 0x40, RZ ;  /* 0x0000004000047824 */ /* 0x000fca00078e00ff */
[----:B------:R-:W-:-:S04]  /*2630*/  LOP3.LUT R4, R4, 0x40, RZ, 0xc0, !PT ;  /* 0x0000004004047812 */ /* 0x000fc800078ec0ff */
[----:B0-----:R-:W-:-:S05]  /*2640*/  IADD3 R22, P0, PT, R4, UR8, RZ ;  /* 0x0000000804167c10 */ /* 0x001fca000ff1e0ff */
[----:B------:R-:W-:-:S05]  /*2650*/  IMAD.X R23, RZ, RZ, UR9, P0 ;  /* 0x00000009ff177e24 */ /* 0x000fca00080e06ff */
[----:B------:R-:W2:Y:S04]  /*2660*/  LDG.E.128.CONSTANT R4, desc[UR6][R22.64] ;  /* 0x0000000616047981 */ /* 0x000ea8000c1e9d00 */
[----:B------:R-:W3:Y:S04]  /*2670*/  LDG.E.128.CONSTANT R8, desc[UR6][R22.64+0x10] ;  /* 0x0000100616087981 */ /* 0x000ee8000c1e9d00 */
[----:B------:R-:W4:Y:S01]  /*2680*/  LDG.E.128.CONSTANT R12, desc[UR6][R22.64+0x20] ;  /* 0x00002006160c7981 */ /* 0x000f22000c1e9d00 */
[----:B------:R-:W-:Y:S01]  /*2690*/  LOP3.LUT R20, R0, 0x1, RZ, 0xc0, !PT ;  /* 0x0000000100147812 */ /* 0x000fe200078ec0ff */
[----:B------:R-:W-:Y:S01]  /*26a0*/  IMAD.MOV.U32 R24, RZ, RZ, 0x20fd8164 ;  /* 0x20fd8164ff187424 */ /* 0x000fe200078e00ff */
[----:B------:R-:W-:Y:S01]  /*26b0*/  BSSY.RECONVERGENT B1, `(.L_x_39) ;  /* 0x0000034000017945 */ /* 0x000fe20003800200 */
[----:B------:R-:W-:Y:S01]  /*26c0*/  IMAD.MOV.U32 R25, RZ, RZ, 0x3da8ff83 ;  /* 0x3da8ff83ff197424 */ /* 0x000fe200078e00ff */
[----:B------:R-:W-:Y:S01]  /*26d0*/  ISETP.NE.U32.AND P0, PT, R20, 0x1, PT ;  /* 0x000000011400780c */ /* 0x000fe20003f05070 */
[----:B------:R-:W-:-:S03]  /*26e0*/  DMUL R20, R2, R2 ;  /* 0x0000000202147228 */ /* 0x000fc60000000000 */
[----:B------:R-:W-:Y:S02]  /*26f0*/  FSEL R24, R24, -8.06006814911005101289e+34, !P0 ;  /* 0xf9785eba18187808 */ /* 0x000fe40004000000 */
[----:B------:R-:W-:-:S06]  /*2700*/  FSEL R25, -R25, 0.11223486810922622681, !P0 ;  /* 0x3de5db6519197808 */ /* 0x000fcc0004000100 */
[----:B--2---:R-:W-:-:S08]  /*2710*/  DFMA R4, R20, R24, R4 ;  /* 0x000000181404722b */ /* 0x004fd00000000004 */
[C---:B------:R-:W-:Y:S01]  /*2720*/  DFMA R4, R20.reuse, R4, R6 ;  /* 0x000000041404722b */ /* 0x040fe20000000006 */
[----:B------:R-:W0:Y:S01]  /*2730*/  S2R R6, SR_TID.X ;  /* 0x0000000000067919 */ /* 0x000e220000002100 */
[----:B------:R-:W0:Y:S06]  /*2740*/  LDC R7, c[0x0][0x360] ;  /* 0x0000d800ff077b82 */ /* 0x000e2c0000000800 */
[----:B---3--:R-:W-:-:S08]  /*2750*/  DFMA R4, R20, R4, R8 ;  /* 0x000000041404722b */ /* 0x008fd00000000008 */
[----:B------:R-:W-:-:S08]  /*2760*/  DFMA R4, R20, R4, R10 ;  /* 0x000000041404722b */ /* 0x000fd0000000000a */
[----:B----4-:R-:W-:-:S08]  /*2770*/  DFMA R4, R20, R4, R12 ;  /* 0x000000041404722b */ /* 0x010fd0000000000c */
[----:B------:R-:W-:Y:S01]  /*2780*/  DFMA R4, R20, R4, R14 ;  /* 0x000000041404722b */ /* 0x000fe2000000000e */
[----:B0-----:R-:W-:-:S07]  /*2790*/  IMAD R7, R7, UR4, R6 ;  /* 0x0000000407077c24 */ /* 0x001fce000f8e0206 */
[----:B------:R-:W-:Y:S02]  /*27a0*/  DFMA R2, R4, R2, R2 ;  /* 0x000000020402722b */ /* 0x000fe40000000002 */
[----:B------:R-:W-:Y:S01]  /*27b0*/  DFMA R4, R20, R4, 1 ;  /* 0x3ff000001404742b */ /* 0x000fe20000000004 */
[----:B------:R-:W0:Y:S09]  /*27c0*/  LDC.64 R20, c[0x0][0x380] ;  /* 0x0000e000ff147b82 */ /* 0x000e320000000a00 */
[----:B------:R-:W-:-:S02]  /*27d0*/  FSEL R4, R4, R2, !P0 ;  /* 0x0000000204047208 */ /* 0x000fc40004000000 */
[----:B------:R-:W-:Y:S02]  /*27e0*/  FSEL R5, R5, R3, !P0 ;  /* 0x0000000305057208 */ /* 0x000fe40004000000 */
[----:B------:R-:W-:-:S04]  /*27f0*/  LOP3.LUT P0, RZ, R0, 0x2, RZ, 0xc0, !PT ;  /* 0x0000000200ff7812 */ /* 0x000fc8000780c0ff */
[----:B------:R-:W-:Y:S01]  /*2800*/  DADD R2, RZ, -R4 ;  /* 0x00000000ff027229 */ /* 0x000fe20000000804 */
[----:B0-----:R-:W-:-:S09]  /*2810*/  IMAD.WIDE.U32 R20, R7, 0x10, R20 ;  /* 0x0000001007147825 */ /* 0x001fd200078e0014 */
[----:B------:R-:W-:Y:S02]  /*2820*/  FSEL R2, R4, R2, !P0 ;  /* 0x0000000204027208 */ /* 0x000fe40004000000 */
[----:B------:R-:W-:Y:S01]  /*2830*/  FSEL R3, R5, R3, !P0 ;  /* 0x0000000305037208 */ /* 0x000fe20004000000 */
[----:B------:R-:W-:-:S05]  /*2840*/  DSETP.NEU.AND P0, PT, |R16|, +INF , PT ;  /* 0x7ff000001000742a */ /* 0x000fca0003f0d200 */
[----:B------:R-:W-:-:S08]  /*2850*/  DMUL R4, R18, R2 ;  /* 0x0000000212047228 */ /* 0x000fd00000000000 */
[----:B------:R-:W-:Y:S01]  /*2860*/  DFMA R4, R18, R2, R4 ;  /* 0x000000021204722b */ /* 0x000fe20000000004 */
[----:B------:R-:W-:Y:S01]  /*2870*/  @!P0 IMAD.MOV.U32 R0, RZ, RZ, RZ ;  /* 0x000000ffff008224 */ /* 0x000fe200078e00ff */
[----:B------:R-:W-:-:S05]  /*2880*/  @!P0 DMUL R2, RZ, R16 ;  /* 0x00000010ff028228 */ /* 0x000fca0000000000 */
[----:B------:R0:W-:Y:S01]  /*2890*/  STG.E.64 desc[UR6][R20.64], R4 ;  /* 0x0000000414007986 */ /* 0x0001e2000c101b06 */
[----:B------:R-:W-:Y:S05]  /*28a0*/  @!P0 BRA `(.L_x_40) ;  /* 0x0000000000508947 */ /* 0x000fea0003800000 */
[----:B------:R-:W-:Y:S01]  /*28b0*/  UMOV UR8, 0x6dc9c883 ;  /* 0x6dc9c88300087882 */ /* 0x000fe20000000000 */
[----:B------:R-:W-:Y:S01]  /*28c0*/  UMOV UR9, 0x3fe45f30 ;  /* 0x3fe45f3000097882 */ /* 0x000fe20000000000 */
[C---:B------:R-:W-:Y:S02]  /*28d0*/  DSETP.GE.AND P0, PT, |R16|.reuse, 2.14748364800000000000e+09, PT ;  /* 0x41e000001000742a */ /* 0x040fe40003f06200 */
[----:B0-----:R-:W-:Y:S01]  /*28e0*/  DMUL R4, R16, UR8 ;  /* 0x0000000810047c28 */ /* 0x001fe20008000000 */
        /* <DEDUP_REMOVED lines=16> */
.L_x_40:
[----:B------:R-:W-:Y:S05]  /*29f0*/  BSYNC.RECONVERGENT B1 ;  /* 0x0000000000017941 */ /* 0x000fea0003800200 */
.L_x_39:
[----:B------:R-:W1:Y:S01]  /*2a00*/  LDCU.64 UR8, c[0x4][0x8] ;  /* 0x01000100ff0877ac */ /* 0x000e620008000a00 */
[----:B0-----:R-:W-:-:S05]  /*2a10*/  IMAD.SHL.U32 R4, R0, 0x40, RZ ;  /* 0x0000004000047824 */ /* 0x001fca00078e00ff */
[----:B------:R-:W-:-:S04]  /*2a20*/  LOP3.LUT R4, R4, 0x40, RZ, 0xc0, !PT ;  /* 0x0000004004047812 */ /* 0x000fc800078ec0ff */
[----:B-1----:R-:W-:-:S05]  /*2a30*/  IADD3 R22, P0, PT, R4, UR8, RZ ;  /* 0x0000000804167c10 */ /* 0x002fca000ff1e0ff */
[----:B------:R-:W-:-:S05]  /*2a40*/  IMAD.X R23, RZ, RZ, UR9, P0 ;  /* 0x00000009ff177e24 */ /* 0x000fca00080e06ff */
[----:B------:R-:W2:Y:S04]  /*2a50*/  LDG.E.128.CONSTANT R4, desc[UR6][R22.64] ;  /* 0x0000000616047981 */ /* 0x000ea8000c1e9d00 */
[----:B------:R-:W3:Y:S04]  /*2a60*/  LDG.E.128.CONSTANT R8, desc[UR6][R22.64+0x10] ;  /* 0x0000100616087981 */ /* 0x000ee8000c1e9d00 */
[----:B------:R-:W4:Y:S01]  /*2a70*/  LDG.E.128.CONSTANT R12, desc[UR6][R22.64+0x20] ;  /* 0x00002006160c7981 */ /* 0x000f22000c1e9d00 */
[----:B------:R-:W-:Y:S01]  /*2a80*/  LOP3.LUT R16, R0, 0x1, RZ, 0xc0, !PT ;  /* 0x0000000100107812 */ /* 0x000fe200078ec0ff */
[----:B------:R-:W-:-:S02]  /*2a90*/  IMAD.MOV.U32 R24, RZ, RZ, 0x20fd8164 ;  /* 0x20fd8164ff187424 */ /* 0x000fc400078e00ff */
[----:B------:R-:W-:Y:S01]  /*2aa0*/  IMAD.MOV.U32 R25, RZ, RZ, 0x3da8ff83 ;  /* 0x3da8ff83ff197424 */ /* 0x000fe200078e00ff */
[----:B------:R-:W-:Y:S01]  /*2ab0*/  ISETP.NE.U32.AND P0, PT, R16, 0x1, PT ;  /* 0x000000011000780c */ /* 0x000fe20003f05070 */
[----:B------:R-:W-:-:S03]  /*2ac0*/  DMUL R16, R2, R2 ;  /* 0x0000000202107228 */ /* 0x000fc60000000000 */
[----:B------:R-:W-:Y:S02]  /*2ad0*/  FSEL R24, R24, -8.06006814911005101289e+34, !P0 ;  /* 0xf9785eba18187808 */ /* 0x000fe40004000000 */
[----:B------:R-:W-:-:S06]  /*2ae0*/  FSEL R25, -R25, 0.11223486810922622681, !P0 ;  /* 0x3de5db6519197808 */ /* 0x000fcc0004000100 */
[----:B--2---:R-:W-:-:S08]  /*2af0*/  DFMA R4, R16, R24, R4 ;  /* 0x000000181004722b */ /* 0x004fd00000000004 */
[----:B------:R-:W-:-:S08]  /*2b00*/  DFMA R4, R16, R4, R6 ;  /* 0x000000041004722b */ /* 0x000fd00000000006 */
[----:B---3--:R-:W-:-:S08]  /*2b10*/  DFMA R4, R16, R4, R8 ;  /* 0x000000041004722b */ /* 0x008fd00000000008 */
[----:B------:R-:W-:-:S08]  /*2b20*/  DFMA R4, R16, R4, R10 ;  /* 0x000000041004722b */ /* 0x000fd0000000000a */
[----:B----4-:R-:W-:-:S08]  /*2b30*/  DFMA R4, R16, R4, R12 ;  /* 0x000000041004722b */ /* 0x010fd0000000000c */
[----:B------:R-:W-:-:S08]  /*2b40*/  DFMA R4, R16, R4, R14 ;  /* 0x000000041004722b */ /* 0x000fd0000000000e */
[----:B------:R-:W-:Y:S02]  /*2b50*/  DFMA R2, R4, R2, R2 ;  /* 0x000000020402722b */ /* 0x000fe40000000002 */
[----:B------:R-:W-:-:S10]  /*2b60*/  DFMA R4, R16, R4, 1 ;  /* 0x3ff000001004742b */ /* 0x000fd40000000004 */
[----:B------:R-:W-:Y:S02]  /*2b70*/  FSEL R4, R4, R2, !P0 ;  /* 0x0000000204047208 */ /* 0x000fe40004000000 */
[----:B------:R-:W-:Y:S02]  /*2b80*/  FSEL R5, R5, R3, !P0 ;  /* 0x0000000305057208 */ /* 0x000fe40004000000 */
[----:B------:R-:W-:-:S04]  /*2b90*/  LOP3.LUT P0, RZ, R0, 0x2, RZ, 0xc0, !PT ;  /* 0x0000000200ff7812 */ /* 0x000fc8000780c0ff */
[----:B------:R-:W-:-:S10]  /*2ba0*/  DADD R2, RZ, -R4 ;  /* 0x00000000ff027229 */ /* 0x000fd40000000804 */
[----:B------:R-:W-:Y:S02]  /*2bb0*/  FSEL R2, R4, R2, !P0 ;  /* 0x0000000204027208 */ /* 0x000fe40004000000 */
[----:B------:R-:W-:-:S06]  /*2bc0*/  FSEL R3, R5, R3, !P0 ;  /* 0x0000000305037208 */ /* 0x000fcc0004000000 */
[----:B------:R-:W-:-:S08]  /*2bd0*/  DMUL R4, R18, R2 ;  /* 0x0000000212047228 */ /* 0x000fd00000000000 */
[----:B------:R-:W-:-:S07]  /*2be0*/  DFMA R4, R18, R2, R4 ;  /* 0x000000021204722b */ /* 0x000fce0000000004 */
[----:B------:R-:W-:Y:S01]  /*2bf0*/  STG.E.64 desc[UR6][R20.64+0x8], R4 ;  /* 0x0000080414007986 */ /* 0x000fe2000c101b06 */
[----:B------:R-:W-:Y:S05]  /*2c00*/  EXIT ;  /* 0x000000000000794d */ /* 0x000fea0003800000 */
.L_x_8:
        /* <DEDUP_REMOVED lines=10> */
.L_x_2:
[----:B------:R-:W0:Y:S02]  /*2cb0*/  LDC.64 R2, c[0x0][0x380] ;  /* 0x0000e000ff027b82 */ /* 0x000e240000000a00 */
[----:B0-----:R-:W-:-:S05]  /*2cc0*/  IMAD.WIDE.U32 R2, R0, 0x10, R2 ;  /* 0x0000001000027825 */ /* 0x001fca00078e0002 */
[----:B------:R-:W-:Y:S01]  /*2cd0*/  STG.E.128 desc[UR6][R2.64], RZ ;  /* 0x000000ff02007986 */ /* 0x000fe2000c101d06 */
[----:B------:R-:W-:Y:S05]  /*2ce0*/  EXIT ;  /* 0x000000000000794d */ /* 0x000fea0003800000 */
        .weak           $__internal_0_$__cuda_sm20_div_rn_f64_full
        .type           $__internal_0_$__cuda_sm20_div_rn_f64_full,@function
        .size           $__internal_0_$__cuda_sm20_div_rn_f64_full,($__internal_1_$__cuda_sm20_dsqrt_rn_f64_mediumpath_v1 - $__internal_0_$__cuda_sm20_div_rn_f64_full)
$__internal_0_$__cuda_sm20_div_rn_f64_full:
[----:B------:R-:W-:Y:S01]  /*2cf0*/  FSETP.GEU.AND P4, PT, |R19|, 1.469367938527859385e-39, PT ;  /* 0x001000001300780b */ /* 0x000fe20003f8e200 */
[----:B------:R-:W-:Y:S01]  /*2d00*/  IMAD.MOV.U32 R14, RZ, RZ, R16 ;  /* 0x000000ffff0e7224 */ /* 0x000fe200078e0010 */
[C---:B------:R-:W-:Y:S01]  /*2d10*/  FSETP.GEU.AND P0, PT, |R15|.reuse, 1.469367938527859385e-39, PT ;  /* 0x001000000f00780b */ /* 0x040fe20003f0e200 */
[----:B------:R-:W-:Y:S01]  /*2d20*/  IMAD.MOV.U32 R6, RZ, RZ, 0x1ca00000 ;  /* 0x1ca00000ff067424 */ /* 0x000fe200078e00ff */
[----:B------:R-:W-:Y:S01]  /*2d30*/  LOP3.LUT R17, R15, 0x800fffff, RZ, 0xc0, !PT ;  /* 0x800fffff0f117812 */ /* 0x000fe200078ec0ff */
[----:B------:R-:W-:Y:S01]  /*2d40*/  IMAD.MOV.U32 R12, RZ, RZ, R18 ;  /* 0x000000ffff0c7224 */ /* 0x000fe200078e0012 */
[----:B------:R-:W-:Y:S01]  /*2d50*/  LOP3.LUT R7, R19, 0x7ff00000, RZ, 0xc0, !PT ;  /* 0x7ff0000013077812 */ /* 0x000fe200078ec0ff */
[----:B------:R-:W-:Y:S01]  /*2d60*/  IMAD.MOV.U32 R34, RZ, RZ, 0x1 ;  /* 0x00000001ff227424 */ /* 0x000fe200078e00ff */
[----:B------:R-:W-:Y:S01]  /*2d70*/  LOP3.LUT R17, R17, 0x3ff00000, RZ, 0xfc, !PT ;  /* 0x3ff0000011117812 */ /* 0x000fe200078efcff */
[----:B------:R-:W-:Y:S01]  /*2d80*/  BSSY.RECONVERGENT B2, `(.L_x_41) ;  /* 0x000004e000027945 */ /* 0x000fe20003800200 */
[----:B------:R-:W-:-:S03]  /*2d90*/  LOP3.LUT R9, R15, 0x7ff00000, RZ, 0xc0, !PT ;  /* 0x7ff000000f097812 */ /* 0x000fc600078ec0ff */
[----:B------:R-:W-:Y:S01]  /*2da0*/  @!P4 LOP3.LUT R0, R15, 0x7ff00000, RZ, 0xc0, !PT ;  /* 0x7ff000000f00c812 */ /* 0x000fe200078ec0ff */
[----:B------:R-:W-:Y:S01]  /*2db0*/  @!P4 IMAD.MOV.U32 R10, RZ, RZ, RZ ;  /* 0x000000ffff0ac224 */ /* 0x000fe200078e00ff */
[----:B------:R-:W-:Y:S01]  /*2dc0*/  @!P0 DMUL R16, R14, 8.98846567431157953865e+307 ;  /* 0x7fe000000e108828 */ /* 0x000fe20000000000 */
[C---:B------:R-:W-:Y:S02]  /*2dd0*/  ISETP.GE.U32.AND P3, PT, R7.reuse, R9, PT ;  /* 0x000000090700720c */ /* 0x040fe40003f66070 */
[----:B------:R-:W-:Y:S02]  /*2de0*/  @!P4 ISETP.GE.U32.AND P5, PT, R7, R0, PT ;  /* 0x000000000700c20c */ /* 0x000fe40003fa6070 */
[C---:B------:R-:W-:Y:S01]  /*2df0*/  SEL R13, R6.reuse, 0x63400000, !P3 ;  /* 0x63400000060d7807 */ /* 0x040fe20005800000 */
[----:B------:R-:W0:Y:S01]  /*2e00*/  MUFU.RCP64H R35, R17 ;  /* 0x0000001100237308 */ /* 0x000e220000001800 */
[----:B------:R-:W-:Y:S02]  /*2e10*/  @!P4 SEL R11, R6, 0x63400000, !P5 ;  /* 0x63400000060bc807 */ /* 0x000fe40006800000 */
[----:B------:R-:W-:-:S02]  /*2e20*/  LOP3.LUT R13, R13, 0x800fffff, R19, 0xf8, !PT ;  /* 0x800fffff0d0d7812 */ /* 0x000fc400078ef813 */
[----:B------:R-:W-:Y:S02]  /*2e30*/  @!P4 LOP3.LUT R0, R11, 0x80000000, R19, 0xf8, !PT ;  /* 0x800000000b00c812 */ /* 0x000fe400078ef813 */
[----:B------:R-:W-:Y:S02]  /*2e40*/  @!P0 LOP3.LUT R9, R17, 0x7ff00000, RZ, 0xc0, !PT ;  /* 0x7ff0000011098812 */ /* 0x000fe400078ec0ff */
[----:B------:R-:W-:Y:S01]  /*2e50*/  @!P4 LOP3.LUT R11, R0, 0x100000, RZ, 0xfc, !PT ;  /* 0x00100000000bc812 */ /* 0x000fe200078efcff */
[----:B------:R-:W-:-:S05]  /*2e60*/  IMAD.MOV.U32 R0, RZ, RZ, R7 ;  /* 0x000000ffff007224 */ /* 0x000fca00078e0007 */
[----:B------:R-:W-:Y:S02]  /*2e70*/  @!P4 DFMA R12, R12, 2, -R10 ;  /* 0x400000000c0cc82b */ /* 0x000fe4000000080a */
[----:B0-----:R-:W-:-:S08]  /*2e80*/  DFMA R10, R34, -R16, 1 ;  /* 0x3ff00000220a742b */ /* 0x001fd00000000810 */
[----:B------:R-:W-:Y:S01]  /*2e90*/  DFMA R10, R10, R10, R10 ;  /* 0x0000000a0a0a722b */ /* 0x000fe2000000000a */
[----:B------:R-:W-:-:S07]  /*2ea0*/  @!P4 LOP3.LUT R0, R13, 0x7ff00000, RZ, 0xc0, !PT ;  /* 0x7ff000000d00c812 */ /* 0x000fce00078ec0ff */
[----:B------:R-:W-:-:S08]  /*2eb0*/  DFMA R34, R34, R10, R34 ;  /* 0x0000000a2222722b */ /* 0x000fd00000000022 */
[----:B------:R-:W-:-:S08]  /*2ec0*/  DFMA R36, R34, -R16, 1 ;  /* 0x3ff000002224742b */ /* 0x000fd00000000810 */
[----:B------:R-:W-:-:S08]  /*2ed0*/  DFMA R36, R34, R36, R34 ;  /* 0x000000242224722b */ /* 0x000fd00000000022 */
[----:B------:R-:W-:-:S08]  /*2ee0*/  DMUL R34, R36, R12 ;  /* 0x0000000c24227228 */ /* 0x000fd00000000000 */
[----:B------:R-:W-:-:S08]  /*2ef0*/  DFMA R10, R34, -R16, R12 ;  /* 0x80000010220a722b */ /* 0x000fd0000000000c */
[----:B------:R-:W-:Y:S01]  /*2f00*/  DFMA R10, R36, R10, R34 ;  /* 0x0000000a240a722b */ /* 0x000fe20000000022 */
[----:B------:R-:W-:-:S05]  /*2f10*/  VIADD R34, R0, 0xffffffff ;  /* 0xffffffff00227836 */ /* 0x000fca0000000000 */
[----:B------:R-:W-:Y:S01]  /*2f20*/  ISETP.GT.U32.AND P0, PT, R34, 0x7feffffe, PT ;  /* 0x7feffffe2200780c */ /* 0x000fe20003f04070 */
[----:B------:R-:W-:-:S05]  /*2f30*/  VIADD R34, R9, 0xffffffff ;  /* 0xffffffff09227836 */ /* 0x000fca0000000000 */
[----:B------:R-:W-:-:S13]  /*2f40*/  ISETP.GT.U32.OR P0, PT, R34, 0x7feffffe, P0 ;  /* 0x7feffffe2200780c */ /* 0x000fda0000704470 */
[----:B------:R-:W-:Y:S05]  /*2f50*/  @P0 BRA `(.L_x_42) ;  /* 0x00000000006c0947 */ /* 0x000fea0003800000 */
[----:B------:R-:W-:Y:S01]  /*2f60*/  LOP3.LUT R0, R15, 0x7ff00000, RZ, 0xc0, !PT ;  /* 0x7ff000000f007812 */ /* 0x000fe200078ec0ff */
[----:B------:R-:W-:-:S03]  /*2f70*/  IMAD.MOV.U32 R18, RZ, RZ, RZ ;  /* 0x000000ffff127224 */ /* 0x000fc600078e00ff */
[CC--:B------:R-:W-:Y:S02]  /*2f80*/  VIADDMNMX R9, R7.reuse, -R0.reuse, 0xb9600000, !PT ;  /* 0xb960000007097446 */ /* 0x0c0fe40007800900 */
[----:B------:R-:W-:Y:S02]  /*2f90*/  ISETP.GE.U32.AND P0, PT, R7, R0, PT ;  /* 0x000000000700720c */ /* 0x000fe40003f06070 */
[----:B------:R-:W-:Y:S02]  /*2fa0*/  VIMNMX R9, PT, PT, R9, 0x46a00000, PT ;  /* 0x46a0000009097848 */ /* 0x000fe40003fe0100 */
[----:B------:R-:W-:-:S05]  /*2fb0*/  SEL R6, R6, 0x63400000, !P0 ;  /* 0x6340000006067807 */ /* 0x000fca0004000000 */
[----:B------:R-:W-:-:S04]  /*2fc0*/  IMAD.IADD R6, R9, 0x1, -R6 ;  /* 0x0000000109067824 */ /* 0x000fc800078e0a06 */
[----:B------:R-:W-:-:S06]  /*2fd0*/  VIADD R19, R6, 0x7fe00000 ;  /* 0x7fe0000006137836 */ /* 0x000fcc0000000000 */
[----:B------:R-:W-:-:S10]  /*2fe0*/  DMUL R34, R10, R18 ;  /* 0x000000120a227228 */ /* 0x000fd40000000000 */
[----:B------:R-:W-:-:S13]  /*2ff0*/  FSETP.GTU.AND P0, PT, |R35|, 1.469367938527859385e-39, PT ;  /* 0x001000002300780b */ /* 0x000fda0003f0c200 */
[----:B------:R-:W-:Y:S05]  /*3000*/  @P0 BRA `(.L_x_43) ;  /* 0x0000000000940947 */ /* 0x000fea0003800000 */
[----:B------:R-:W-:Y:S01]  /*3010*/  DFMA R12, R10, -R16, R12 ;  /* 0x800000100a0c722b */ /* 0x000fe2000000000c */
[----:B------:R-:W-:-:S09]  /*3020*/  IMAD.MOV.U32 R18, RZ, RZ, RZ ;  /* 0x000000ffff127224 */ /* 0x000fd200078e00ff */
[C---:B------:R-:W-:Y:S02]  /*3030*/  FSETP.NEU.AND P0, PT, R13.reuse, RZ, PT ;  /* 0x000000ff0d00720b */ /* 0x040fe40003f0d000 */
[----:B------:R-:W-:-:S04]  /*3040*/  LOP3.LUT R14, R13, 0x80000000, R15, 0x48, !PT ;  /* 0x800000000d0e7812 */ /* 0x000fc800078e480f */
[----:B------:R-:W-:-:S07]  /*3050*/  LOP3.LUT R19, R14, R19, RZ, 0xfc, !PT ;  /* 0x000000130e137212 */ /* 0x000fce00078efcff */
[----:B------:R-:W-:Y:S05]  /*3060*/  @!P0 BRA `(.L_x_43) ;  /* 0x00000000007c8947 */ /* 0x000fea0003800000 */
[----:B------:R-:W-:Y:S01]  /*3070*/  IMAD.MOV R13, RZ, RZ, -R6 ;  /* 0x000000ffff0d7224 */ /* 0x000fe200078e0a06 */
[----:B------:R-:W-:Y:S01]  /*3080*/  IADD3 R7, PT, PT, -R6, -0x43300000, RZ ;  /* 0xbcd0000006077810 */ /* 0x000fe20007ffe1ff */
[----:B------:R-:W-:-:S06]  /*3090*/  IMAD.MOV.U32 R12, RZ, RZ, RZ ;  /* 0x000000ffff0c7224 */ /* 0x000fcc00078e00ff */
[----:B------:R-:W-:Y:S02]  /*30a0*/  DFMA R12, R34, -R12, R10 ;  /* 0x8000000c220c722b */ /* 0x000fe4000000000a */
[----:B------:R-:W-:-:S08]  /*30b0*/  DMUL.RP R10, R10, R18 ;  /* 0x000000120a0a7228 */ /* 0x000fd00000008000 */
[----:B------:R-:W-:Y:S02]  /*30c0*/  FSETP.NEU.AND P0, PT, |R13|, R7, PT ;  /* 0x000000070d00720b */ /* 0x000fe40003f0d200 */
[----:B------:R-:W-:Y:S02]  /*30d0*/  LOP3.LUT R7, R11, R14, RZ, 0x3c, !PT ;  /* 0x0000000e0b077212 */ /* 0x000fe400078e3cff */
[----:B------:R-:W-:Y:S02]  /*30e0*/  FSEL R34, R10, R34, !P0 ;  /* 0x000000220a227208 */ /* 0x000fe40004000000 */
[----:B------:R-:W-:Y:S01]  /*30f0*/  FSEL R35, R7, R35, !P0 ;  /* 0x0000002307237208 */ /* 0x000fe20004000000 */
[----:B------:R-:W-:Y:S06]  /*3100*/  BRA `(.L_x_43) ;  /* 0x0000000000547947 */ /* 0x000fec0003800000 */
.L_x_42:
[----:B------:R-:W-:-:S14]  /*3110*/  DSETP.NAN.AND P0, PT, R18, R18, PT ;  /* 0x000000121200722a */ /* 0x000fdc0003f08000 */
[----:B------:R-:W-:Y:S05]  /*3120*/  @P0 BRA `(.L_x_44) ;  /* 0x0000000000440947 */ /* 0x000fea0003800000 */
[----:B------:R-:W-:-:S14]  /*3130*/  DSETP.NAN.AND P0, PT, R14, R14, PT ;  /* 0x0000000e0e00722a */ /* 0x000fdc0003f08000 */
[----:B------:R-:W-:Y:S05]  /*3140*/  @P0 BRA `(.L_x_45) ;  /* 0x0000000000300947 */ /* 0x000fea0003800000 */
[----:B------:R-:W-:Y:S01]  /*3150*/  ISETP.NE.AND P0, PT, R0, R9, PT ;  /* 0x000000090000720c */ /* 0x000fe20003f05270 */
[----:B------:R-:W-:Y:S02]  /*3160*/  IMAD.MOV.U32 R34, RZ, RZ, 0x0 ;  /* 0x00000000ff227424 */ /* 0x000fe400078e00ff */
[----:B------:R-:W-:-:S10]  /*3170*/  IMAD.MOV.U32 R35, RZ, RZ, -0x80000 ;  /* 0xfff80000ff237424 */ /* 0x000fd400078e00ff */
[----:B------:R-:W-:Y:S05]  /*3180*/  @!P0 BRA `(.L_x_43) ;  /* 0x0000000000348947 */ /* 0x000fea0003800000 */
[----:B------:R-:W-:Y:S02]  /*3190*/  ISETP.NE.AND P0, PT, R0, 0x7ff00000, PT ;  /* 0x7ff000000000780c */ /* 0x000fe40003f05270 */
[----:B------:R-:W-:Y:S02]  /*31a0*/  LOP3.LUT R35, R19, 0x80000000, R15, 0x48, !PT ;  /* 0x8000000013237812 */ /* 0x000fe400078e480f */
[----:B------:R-:W-:-:S13]  /*31b0*/  ISETP.EQ.OR P0, PT, R9, RZ, !P0 ;  /* 0x000000ff0900720c */ /* 0x000fda0004702670 */
[----:B------:R-:W-:Y:S01]  /*31c0*/  @P0 LOP3.LUT R0, R35, 0x7ff00000, RZ, 0xfc, !PT ;  /* 0x7ff0000023000812 */ /* 0x000fe200078efcff */
[----:B------:R-:W-:Y:S02]  /*31d0*/  @!P0 IMAD.MOV.U32 R34, RZ, RZ, RZ ;  /* 0x000000ffff228224 */ /* 0x000fe400078e00ff */
[----:B------:R-:W-:Y:S02]  /*31e0*/  @P0 IMAD.MOV.U32 R34, RZ, RZ, RZ ;  /* 0x000000ffff220224 */ /* 0x000fe400078e00ff */
[----:B------:R-:W-:Y:S01]  /*31f0*/  @P0 IMAD.MOV.U32 R35, RZ, RZ, R0 ;  /* 0x000000ffff230224 */ /* 0x000fe200078e0000 */
[----:B------:R-:W-:Y:S06]  /*3200*/  BRA `(.L_x_43) ;  /* 0x0000000000147947 */ /* 0x000fec0003800000 */
.L_x_45:
[----:B------:R-:W-:Y:S01]  /*3210*/  LOP3.LUT R35, R15, 0x80000, RZ, 0xfc, !PT ;  /* 0x000800000f237812 */ /* 0x000fe200078efcff */
[----:B------:R-:W-:Y:S01]  /*3220*/  IMAD.MOV.U32 R34, RZ, RZ, R14 ;  /* 0x000000ffff227224 */ /* 0x000fe200078e000e */
[----:B------:R-:W-:Y:S06]  /*3230*/  BRA `(.L_x_43) ;  /* 0x0000000000087947 */ /* 0x000fec0003800000 */
.L_x_44:
[----:B------:R-:W-:Y:S01]  /*3240*/  LOP3.LUT R35, R19, 0x80000, RZ, 0xfc, !PT ;  /* 0x0008000013237812 */ /* 0x000fe200078efcff */
[----:B------:R-:W-:-:S07]  /*3250*/  IMAD.MOV.U32 R34, RZ, RZ, R18 ;  /* 0x000000ffff227224 */ /* 0x000fce00078e0012 */
.L_x_43:
[----:B------:R-:W-:Y:S05]  /*3260*/  BSYNC.RECONVERGENT B2 ;  /* 0x0000000000027941 */ /* 0x000fea0003800200 */
.L_x_41:
[----:B------:R-:W-:Y:S02]  /*3270*/  IMAD.MOV.U32 R9, RZ, RZ, 0x0 ;  /* 0x00000000ff097424 */ /* 0x000fe400078e00ff */
[----:B------:R-:W-:Y:S02]  /*3280*/  IMAD.MOV.U32 R6, RZ, RZ, R34 ;  /* 0x000000ffff067224 */ /* 0x000fe400078e0022 */
[----:B------:R-:W-:Y:S01]  /*3290*/  IMAD.MOV.U32 R7, RZ, RZ, R35 ;  /* 0x000000ffff077224 */ /* 0x000fe200078e0023 */
[----:B------:R-:W-:Y:S06]  /*32a0*/  RET.REL.NODEC R8 `(_Z13real2analyticP7double2PKS_PKdS4_jj) ;  /* 0xffffffcc08547950 */ /* 0x000fec0003c3ffff */
        .weak           $__internal_1_$__cuda_sm20_dsqrt_rn_f64_mediumpath_v1
        .type           $__internal_1_$__cuda_sm20_dsqrt_rn_f64_mediumpath_v1,@function
        .size           $__internal_1_$__cuda_sm20_dsqrt_rn_f64_mediumpath_v1,($_Z13real2analyticP7double2PKS_PKdS4_jj$__internal_accurate_pow - $__internal_1_$__cuda_sm20_dsqrt_rn_f64_mediumpath_v1)
$__internal_1_$__cuda_sm20_dsqrt_rn_f64_mediumpath_v1:
[----:B------:R-:W-:Y:S01]  /*32b0*/  ISETP.GE.U32.AND P0, PT, R8, -0x3400000, PT ;  /* 0xfcc000000800780c */ /* 0x000fe20003f06070 */
[----:B------:R-:W-:-:S12]  /*32c0*/  BSSY.RECONVERGENT B2, `(.L_x_46) ;  /* 0x0000023000027945 */ /* 0x000fd80003800200 */
[----:B------:R-:W-:Y:S05]  /*32d0*/  @!P0 BRA `(.L_x_47) ;  /* 0x0000000000208947 */ /* 0x000fea0003800000 */
[----:B------:R-:W-:-:S10]  /*32e0*/  DFMA.RM R8, R14, R10, R12 ;  /* 0x0000000a0e08722b */ /* 0x000fd4000000400c */
[----:B------:R-:W-:-:S05]  /*32f0*/  IADD3 R10, P0, PT, R8, 0x1, RZ ;  /* 0x00000001080a7810 */ /* 0x000fca0007f1e0ff */
[----:B------:R-:W-:-:S06]  /*3300*/  IMAD.X R11, RZ, RZ, R9, P0 ;  /* 0x000000ffff0b7224 */ /* 0x000fcc00000e0609 */
[----:B------:R-:W-:-:S08]  /*3310*/  DFMA.RP R26, -R8, R10, R26 ;  /* 0x0000000a081a722b */ /* 0x000fd0000000811a */
[----:B------:R-:W-:-:S06]  /*3320*/  DSETP.GT.AND P0, PT, R26, RZ, PT ;  /* 0x000000ff1a00722a */ /* 0x000fcc0003f04000 */
[----:B------:R-:W-:Y:S02]  /*3330*/  FSEL R8, R10, R8, P0 ;  /* 0x000000080a087208 */ /* 0x000fe40000000000 */
[----:B------:R-:W-:Y:S01]  /*3340*/  FSEL R9, R11, R9, P0 ;  /* 0x000000090b097208 */ /* 0x000fe20000000000 */
[----:B------:R-:W-:Y:S06]  /*3350*/  BRA `(.L_x_48) ;  /* 0x0000000000647947 */ /* 0x000fec0003800000 */
.L_x_47:
[----:B------:R-:W-:-:S14]  /*3360*/  DSETP.NE.AND P0, PT, R26, RZ, PT ;  /* 0x000000ff1a00722a */ /* 0x000fdc0003f05000 */
[----:B------:R-:W-:Y:S05]  /*3370*/  @!P0 BRA `(.L_x_49) ;  /* 0x0000000000588947 */ /* 0x000fea0003800000 */
[----:B------:R-:W-:-:S13]  /*3380*/  ISETP.GE.AND P0, PT, R27, RZ, PT ;  /* 0x000000ff1b00720c */ /* 0x000fda0003f06270 */
[----:B------:R-:W-:Y:S02]  /*3390*/  @!P0 IMAD.MOV.U32 R8, RZ, RZ, 0x0 ;  /* 0x00000000ff088424 */ /* 0x000fe400078e00ff */
[----:B------:R-:W-:Y:S01]  /*33a0*/  @!P0 IMAD.MOV.U32 R9, RZ, RZ, -0x80000 ;  /* 0xfff80000ff098424 */ /* 0x000fe200078e00ff */
[----:B------:R-:W-:Y:S06]  /*33b0*/  @!P0 BRA `(.L_x_48) ;  /* 0x00000000004c8947 */ /* 0x000fec0003800000 */
[----:B------:R-:W-:-:S13]  /*33c0*/  ISETP.GT.AND P0, PT, R27, 0x7fefffff, PT ;  /* 0x7fefffff1b00780c */ /* 0x000fda0003f04270 */
[----:B------:R-:W-:Y:S05]  /*33d0*/  @P0 BRA `(.L_x_49) ;  /* 0x0000000000400947 */ /* 0x000fea0003800000 */
[----:B------:R-:W-:Y:S01]  /*33e0*/  DMUL R26, R26, 8.11296384146066816958e+31 ;  /* 0x469000001a1a7828 */ /* 0x000fe20000000000 */
[----:B------:R-:W-:Y:S02]  /*33f0*/  IMAD.MOV.U32 R8, RZ, RZ, RZ ;  /* 0x000000ffff087224 */ /* 0x000fe400078e00ff */
[----:B------:R-:W-:Y:S02]  /*3400*/  IMAD.MOV.U32 R12, RZ, RZ, 0x0 ;  /* 0x00000000ff0c7424 */ /* 0x000fe400078e00ff */
[----:B------:R-:W-:Y:S01]  /*3410*/  IMAD.MOV.U32 R13, RZ, RZ, 0x3fd80000 ;  /* 0x3fd80000ff0d7424 */ /* 0x000fe200078e00ff */
[----:B------:R-:W0:Y:S02]  /*3420*/  MUFU.RSQ64H R9, R27 ;  /* 0x0000001b00097308 */ /* 0x000e240000001c00 */
[----:B0-----:R-:W-:-:S08]  /*3430*/  DMUL R10, R8, R8 ;  /* 0x00000008080a7228 */ /* 0x001fd00000000000 */
[----:B------:R-:W-:-:S08]  /*3440*/  DFMA R10, R26, -R10, 1 ;  /* 0x3ff000001a0a742b */ /* 0x000fd0000000080a */
[----:B------:R-:W-:Y:S02]  /*3450*/  DFMA R12, R10, R12, 0.5 ;  /* 0x3fe000000a0c742b */ /* 0x000fe4000000000c */
[----:B------:R-:W-:-:S08]  /*3460*/  DMUL R10, R8, R10 ;  /* 0x0000000a080a7228 */ /* 0x000fd00000000000 */
[----:B------:R-:W-:-:S08]  /*3470*/  DFMA R10, R12, R10, R8 ;  /* 0x0000000a0c0a722b */ /* 0x000fd00000000008 */
[----:B------:R-:W-:Y:S02]  /*3480*/  DMUL R8, R26, R10 ;  /* 0x0000000a1a087228 */ /* 0x000fe40000000000 */
[----:B------:R-:W-:-:S06]  /*3490*/  VIADD R11, R11, 0xfff00000 ;  /* 0xfff000000b0b7836 */ /* 0x000fcc0000000000 */
[----:B------:R-:W-:-:S08]  /*34a0*/  DFMA R12, R8, -R8, R26 ;  /* 0x80000008080c722b */ /* 0x000fd0000000001a */
[----:B------:R-:W-:-:S10]  /*34b0*/  DFMA R8, R10, R12, R8 ;  /* 0x0000000c0a08722b */ /* 0x000fd40000000008 */
[----:B------:R-:W-:Y:S01]  /*34c0*/  VIADD R9, R9, 0xfcb00000 ;  /* 0xfcb0000009097836 */ /* 0x000fe20000000000 */
[----:B------:R-:W-:Y:S06]  /*34d0*/  BRA `(.L_x_48) ;  /* 0x0000000000047947 */ /* 0x000fec0003800000 */
.L_x_49:
[----:B------:R-:W-:-:S11]  /*34e0*/  DADD R8, R26, R26 ;  /* 0x000000001a087229 */ /* 0x000fd6000000001a */
.L_x_48:
[----:B------:R-:W-:Y:S05]  /*34f0*/  BSYNC.RECONVERGENT B2 ;  /* 0x0000000000027941 */ /* 0x000fea0003800200 */
.L_x_46:
[----:B------:R-:W-:Y:S02]  /*3500*/  IMAD.MOV.U32 R12, RZ, RZ, R8 ;  /* 0x000000ffff0c7224 */ /* 0x000fe400078e0008 */
[----:B------:R-:W-:Y:S02]  /*3510*/  IMAD.MOV.U32 R13, RZ, RZ, R9 ;  /* 0x000000ffff0d7224 */ /* 0x000fe400078e0009 */
[----:B------:R-:W-:Y:S02]  /*3520*/  IMAD.MOV.U32 R8, RZ, RZ, R0 ;  /* 0x000000ffff087224 */ /* 0x000fe400078e0000 */
[----:B------:R-:W-:-:S04]  /*3530*/  IMAD.MOV.U32 R9, RZ, RZ, 0x0 ;  /* 0x00000000ff097424 */ /* 0x000fc800078e00ff */
[----:B------:R-:W-:Y:S05]  /*3540*/  RET.REL.NODEC R8 `(_Z13real2analyticP7double2PKS_PKdS4_jj) ;  /* 0xffffffc808ac7950 */ /* 0x000fea0003c3ffff */
        .type           $_Z13real2analyticP7double2PKS_PKdS4_jj$__internal_accurate_pow,@function
        .size           $_Z13real2analyticP7double2PKS_PKdS4_jj$__internal_accurate_pow,($_Z13real2analyticP7double2PKS_PKdS4_jj$__internal_trig_reduction_slowpathd - $_Z13real2analyticP7double2PKS_PKdS4_jj$__internal_accurate_pow)
$_Z13real2analyticP7double2PKS_PKdS4_jj$__internal_accurate_pow:
[----:B------:R-:W-:Y:S01]  /*3550*/  ISETP.GT.U32.AND P0, PT, R17, 0xfffff, PT ;  /* 0x000fffff1100780c */ /* 0x000fe20003f04070 */
[----:B------:R-:W-:Y:S01]  /*3560*/  IMAD.MOV.U32 R6, RZ, RZ, R17 ;  /* 0x000000ffff067224 */ /* 0x000fe200078e0011 */
[----:B------:R-:W-:Y:S01]  /*3570*/  UMOV UR8, 0x7d2cafe2 ;  /* 0x7d2cafe200087882 */ /* 0x000fe20000000000 */
[----:B------:R-:W-:Y:S01]  /*3580*/  IMAD.MOV.U32 R12, RZ, RZ, R16 ;  /* 0x000000ffff0c7224 */ /* 0x000fe200078e0010 */
[----:B------:R-:W-:Y:S01]  /*3590*/  UMOV UR9, 0x3eb0f5ff ;  /* 0x3eb0f5ff00097882 */ /* 0x000fe20000000000 */
[----:B------:R-:W-:Y:S01]  /*35a0*/  IMAD.MOV.U32 R8, RZ, RZ, RZ ;  /* 0x000000ffff087224 */ /* 0x000fe200078e00ff */
[----:B------:R-:W-:Y:S01]  /*35b0*/  UMOV UR10, 0x3b39803f ;  /* 0x3b39803f000a7882 */ /* 0x000fe20000000000 */
[----:B------:R-:W-:-:S06]  /*35c0*/  UMOV UR11, 0x3c7abc9e ;  /* 0x3c7abc9e000b7882 */ /* 0x000fcc0000000000 */
[----:B------:R-:W-:-:S10]  /*35d0*/  @!P0 DMUL R18, R16, 1.80143985094819840000e+16 ;  /* 0x4350000010128828 */ /* 0x000fd40000000000 */
[----:B------:R-:W-:Y:S02]  /*35e0*/  @!P0 IMAD.MOV.U32 R6, RZ, RZ, R19 ;  /* 0x000000ffff068224 */ /* 0x000fe400078e0013 */
[----:B------:R-:W-:-:S03]  /*35f0*/  @!P0 IMAD.MOV.U32 R12, RZ, RZ, R18 ;  /* 0x000000ffff0c8224 */ /* 0x000fc600078e0012 */
[----:B------:R-:W-:-:S04]  /*3600*/  LOP3.LUT R6, R6, 0x800fffff, RZ, 0xc0, !PT ;  /* 0x800fffff06067812 */ /* 0x000fc800078ec0ff */
[----:B------:R-:W-:-:S04]  /*3610*/  LOP3.LUT R13, R6, 0x3ff00000, RZ, 0xfc, !PT ;  /* 0x3ff00000060d7812 */ /* 0x000fc800078efcff */
[----:B------:R-:W-:-:S13]  /*3620*/  ISETP.GE.U32.AND P1, PT, R13, 0x3ff6a09f, PT ;  /* 0x3ff6a09f0d00780c */ /* 0x000fda0003f26070 */
[----:B------:R-:W-:-:S04]  /*3630*/  @P1 VIADD R7, R13, 0xfff00000 ;  /* 0xfff000000d071836 */ /* 0x000fc80000000000 */
[----:B------:R-:W-:-:S06]  /*3640*/  @P1 IMAD.MOV.U32 R13, RZ, RZ, R7 ;  /* 0x000000ffff0d1224 */ /* 0x000fcc00078e0007 */
[C---:B------:R-:W-:Y:S02]  /*3650*/  DADD R14, R12.reuse, 1 ;  /* 0x3ff000000c0e7429 */ /* 0x040fe40000000000 */
[----:B------:R-:W-:-:S04]  /*3660*/  DADD R12, R12, -1 ;  /* 0xbff000000c0c7429 */ /* 0x000fc80000000000 */
[----:B------:R-:W0:Y:S02]  /*3670*/  MUFU.RCP64H R9, R15 ;  /* 0x0000000f00097308 */ /* 0x000e240000001800 */
[----:B0-----:R-:W-:-:S08]  /*3680*/  DFMA R6, -R14, R8, 1 ;  /* 0x3ff000000e06742b */ /* 0x001fd00000000108 */
[----:B------:R-:W-:-:S08]  /*3690*/  DFMA R6, R6, R6, R6 ;  /* 0x000000060606722b */ /* 0x000fd00000000006 */
[----:B------:R-:W-:Y:S01]  /*36a0*/  DFMA R6, R8, R6, R8 ;  /* 0x000000060806722b */ /* 0x000fe20000000008 */
[----:B------:R-:W-:Y:S02]  /*36b0*/  IMAD.MOV.U32 R8, RZ, RZ, 0x41ad3b5a ;  /* 0x41ad3b5aff087424 */ /* 0x000fe400078e00ff */
[----:B------:R-:W-:-:S05]  /*36c0*/  IMAD.MOV.U32 R9, RZ, RZ, 0x3ed0f5d2 ;  /* 0x3ed0f5d2ff097424 */ /* 0x000fca00078e00ff */
[----:B------:R-:W-:-:S08]  /*36d0*/  DMUL R10, R12, R6 ;  /* 0x000000060c0a7228 */ /* 0x000fd00000000000 */
[----:B------:R-:W-:-:S08]  /*36e0*/  DFMA R10, R12, R6, R10 ;  /* 0x000000060c0a722b */ /* 0x000fd0000000000a */
[----:B------:R-:W-:-:S08]  /*36f0*/  DMUL R34, R10, R10 ;  /* 0x0000000a0a227228 */ /* 0x000fd00000000000 */
[----:B------:R-:W-:Y:S01]  /*3700*/  DFMA R8, R34, UR8, R8 ;  /* 0x0000000822087c2b */ /* 0x000fe20008000008 */
[----:B------:R-:W-:Y:S01]  /*3710*/  UMOV UR8, 0x75488a3f ;  /* 0x75488a3f00087882 */ /* 0x000fe20000000000 */
[----:B------:R-:W-:-:S06]  /*3720*/  UMOV UR9, 0x3ef3b20a ;  /* 0x3ef3b20a00097882 */ /* 0x000fcc0000000000 */
[----:B------:R-:W-:Y:S01]  /*3730*/  DFMA R20, R34, R8, UR8 ;  /* 0x0000000822147e2b */ /* 0x000fe20008000008 */
[----:B------:R-:W-:Y:S01]  /*3740*/  UMOV UR8, 0xe4faecd5 ;  /* 0xe4faecd500087882 */ /* 0x000fe20000000000 */
[----:B------:R-:W-:Y:S01]  /*3750*/  UMOV UR9, 0x3f1745cd ;  /* 0x3f1745cd00097882 */ /* 0x000fe20000000000 */
[----:B------:R-:W-:-:S05]  /*3760*/  DADD R8, R12, -R10 ;  /* 0x000000000c087229 */ /* 0x000fca000000080a */
[----:B------:R-:W-:Y:S01]  /*3770*/  DFMA R20, R34, R20, UR8 ;  /* 0x0000000822147e2b */ /* 0x000fe20008000014 */
[----:B------:R-:W-:Y:S01]  /*3780*/  UMOV UR8, 0x258a578b ;  /* 0x258a578b00087882 */ /* 0x000fe20000000000 */
[----:B------:R-:W-:Y:S01]  /*3790*/  UMOV UR9, 0x3f3c71c7 ;  /* 0x3f3c71c700097882 */ /* 0x000fe20000000000 */
[----:B------:R-:W-:-:S05]  /*37a0*/  DADD R8, R8, R8 ;  /* 0x0000000008087229 */ /* 0x000fca0000000008 */
[----:B------:R-:W-:Y:S01]  /*37b0*/  DFMA R20, R34, R20, UR8 ;  /* 0x0000000822147e2b */ /* 0x000fe20008000014 */
[----:B------:R-:W-:Y:S01]  /*37c0*/  UMOV UR8, 0x9242b910 ;  /* 0x9242b91000087882 */ /* 0x000fe20000000000 */
[----:B------:R-:W-:Y:S01]  /*37d0*/  UMOV UR9, 0x3f624924 ;  /* 0x3f62492400097882 */ /* 0x000fe20000000000 */
[----:B------:R-:W-:-:S05]  /*37e0*/  DFMA R8, R12, -R10, R8 ;  /* 0x8000000a0c08722b */ /* 0x000fca0000000008 */
[----:B------:R-:W-:Y:S01]  /*37f0*/  DFMA R20, R34, R20, UR8 ;  /* 0x0000000822147e2b */ /* 0x000fe20008000014 */
[----:B------:R-:W-:Y:S01]  /*3800*/  UMOV UR8, 0x99999dfb ;  /* 0x99999dfb00087882 */ /* 0x000fe20000000000 */
[----:B------:R-:W-:Y:S01]  /*3810*/  UMOV UR9, 0x3f899999 ;  /* 0x3f89999900097882 */ /* 0x000fe20000000000 */
[----:B------:R-:W-:Y:S02]  /*3820*/  DMUL R8, R6, R8 ;  /* 0x0000000806087228 */ /* 0x000fe40000000000 */
[----:B------:R-:W-:-:S03]  /*3830*/  DMUL R6, R10, R10 ;  /* 0x0000000a0a067228 */ /* 0x000fc60000000000 */
[----:B------:R-:W-:Y:S01]  /*3840*/  DFMA R20, R34, R20, UR8 ;  /* 0x0000000822147e2b */ /* 0x000fe20008000014 */
[----:B------:R-:W-:Y:S01]  /*3850*/  UMOV UR8, 0x55555555 ;  /* 0x5555555500087882 */ /* 0x000fe20000000000 */
[----:B------:R-:W-:-:S03]  /*3860*/  UMOV UR9, 0x3fb55555 ;  /* 0x3fb5555500097882 */ /* 0x000fc60000000000 */
[----:B------:R-:W-:-:S03]  /*3870*/  IMAD.MOV.U32 R18, RZ, RZ, R8 ;  /* 0x000000ffff127224 */ /* 0x000fc600078e0008 */
[----:B------:R-:W-:-:S08]  /*3880*/  DFMA R12, R34, R20, UR8 ;  /* 0x00000008220c7e2b */ /* 0x000fd00008000014 */
[----:B------:R-:W-:Y:S01]  /*3890*/  DADD R14, -R12, UR8 ;  /* 0x000000080c0e7e29 */ /* 0x000fe20008000100 */
[----:B------:R-:W-:Y:S01]  /*38a0*/  UMOV UR8, 0xb9e7b0 ;  /* 0x00b9e7b000087882 */ /* 0x000fe20000000000 */
[----:B------:R-:W-:-:S06]  /*38b0*/  UMOV UR9, 0x3c46a4cb ;  /* 0x3c46a4cb00097882 */ /* 0x000fcc0000000000 */
[----:B------:R-:W-:Y:S01]  /*38c0*/  DFMA R14, R34, R20, R14 ;  /* 0x00000014220e722b */ /* 0x000fe2000000000e */
[----:B------:R-:W-:Y:S01]  /*38d0*/  SHF.R.U32.HI R34, RZ, 0x14, R17 ;  /* 0x00000014ff227819 */ /* 0x000fe20000011611 */
[C---:B------:R-:W-:Y:S01]  /*38e0*/  DFMA R16, R10.reuse, R10, -R6 ;  /* 0x0000000a0a10722b */ /* 0x040fe20000000806 */
[----:B------:R-:W-:Y:S01]  /*38f0*/  @!P0 LEA.HI R34, R19, 0xffffffca, RZ, 0xc ;  /* 0xffffffca13228811 */ /* 0x000fe200078f60ff */
[----:B------:R-:W-:Y:S01]  /*3900*/  VIADD R19, R9, 0x100000 ;  /* 0x0010000009137836 */ /* 0x000fe20000000000 */
[----:B------:R-:W-:-:S05]  /*3910*/  DMUL R20, R10, R6 ;  /* 0x000000060a147228 */ /* 0x000fca0000000000 */
[----:B------:R-:W-:Y:S02]  /*3920*/  DFMA R16, R10, R18, R16 ;  /* 0x000000120a10722b */ /* 0x000fe40000000010 */
[----:B------:R-:W-:Y:S01]  /*3930*/  DADD R18, R14, -UR8 ;  /* 0x800000080e127e29 */ /* 0x000fe20008000000 */
[----:B------:R-:W-:Y:S01]  /*3940*/  UMOV UR8, 0x80000000 ;  /* 0x8000000000087882 */ /* 0x000fe20000000000 */
[----:B------:R-:W-:Y:S01]  /*3950*/  DFMA R14, R10, R6, -R20 ;  /* 0x000000060a0e722b */ /* 0x000fe20000000814 */
[----:B------:R-:W-:-:S07]  /*3960*/  UMOV UR9, 0x43300000 ;  /* 0x4330000000097882 */ /* 0x000fce0000000000 */
[----:B------:R-:W-:Y:S02]  /*3970*/  DFMA R14, R8, R6, R14 ;  /* 0x00000006080e722b */ /* 0x000fe4000000000e */
[----:B------:R-:W-:-:S06]  /*3980*/  DADD R6, R12, R18 ;  /* 0x000000000c067229 */ /* 0x000fcc0000000012 */
[----:B------:R-:W-:Y:S02]  /*3990*/  DFMA R14, R10, R16, R14 ;  /* 0x000000100a0e722b */ /* 0x000fe4000000000e */
[----:B------:R-:W-:Y:S02]  /*39a0*/  DADD R16, R12, -R6 ;  /* 0x000000000c107229 */ /* 0x000fe40000000806 */
[----:B------:R-:W-:-:S06]  /*39b0*/  DMUL R12, R6, R20 ;  /* 0x00000014060c7228 */ /* 0x000fcc0000000000 */
[----:B------:R-:W-:Y:S02]  /*39c0*/  DADD R18, R18, R16 ;  /* 0x0000000012127229 */ /* 0x000fe40000000010 */
[----:B------:R-:W-:-:S08]  /*39d0*/  DFMA R16, R6, R20, -R12 ;  /* 0x000000140610722b */ /* 0x000fd0000000080c */
[----:B------:R-:W-:-:S08]  /*39e0*/  DFMA R14, R6, R14, R16 ;  /* 0x0000000e060e722b */ /* 0x000fd00000000010 */
[----:B------:R-:W-:-:S08]  /*39f0*/  DFMA R18, R18, R20, R14 ;  /* 0x000000141212722b */ /* 0x000fd0000000000e */
[----:B------:R-:W-:-:S08]  /*3a00*/  DADD R14, R12, R18 ;  /* 0x000000000c0e7229 */ /* 0x000fd00000000012 */
[--C-:B------:R-:W-:Y:S02]  /*3a10*/  DADD R6, R10, R14.reuse ;  /* 0x000000000a067229 */ /* 0x100fe4000000000e */
[----:B------:R-:W-:-:S06]  /*3a20*/  DADD R12, R12, -R14 ;  /* 0x000000000c0c7229 */ /* 0x000fcc000000080e */
[----:B------:R-:W-:Y:S02]  /*3a30*/  DADD R10, R10, -R6 ;  /* 0x000000000a0a7229 */ /* 0x000fe40000000806 */
[----:B------:R-:W-:-:S06]  /*3a40*/  DADD R12, R18, R12 ;  /* 0x00000000120c7229 */ /* 0x000fcc000000000c */
[----:B------:R-:W-:-:S08]  /*3a50*/  DADD R10, R14, R10 ;  /* 0x000000000e0a7229 */ /* 0x000fd0000000000a */
[----:B------:R-:W-:Y:S01]  /*3a60*/  DADD R10, R12, R10 ;  /* 0x000000000c0a7229 */ /* 0x000fe2000000000a */
[C---:B------:R-:W-:Y:S02]  /*3a70*/  VIADD R12, R34.reuse, 0xfffffc01 ;  /* 0xfffffc01220c7836 */ /* 0x040fe40000000000 */
[----:B------:R-:W-:-:S05]  /*3a80*/  @P1 VIADD R12, R34, 0xfffffc02 ;  /* 0xfffffc02220c1836 */ /* 0x000fca0000000000 */
[----:B------:R-:W-:Y:S01]  /*3a90*/  DADD R14, R8, R10 ;  /* 0x00000000080e7229 */ /* 0x000fe2000000000a */
[----:B------:R-:W-:Y:S01]  /*3aa0*/  LOP3.LUT R8, R12, 0x80000000, RZ, 0x3c, !PT ;  /* 0x800000000c087812 */ /* 0x000fe200078e3cff */
[----:B------:R-:W-:-:S06]  /*3ab0*/  IMAD.MOV.U32 R9, RZ, RZ, 0x43300000 ;  /* 0x43300000ff097424 */ /* 0x000fcc00078e00ff */
[----:B------:R-:W-:Y:S02]  /*3ac0*/  DADD R10, R6, R14 ;  /* 0x00000000060a7229 */ /* 0x000fe4000000000e */
[----:B------:R-:W-:Y:S01]  /*3ad0*/  DADD R8, R8, -UR8 ;  /* 0x8000000808087e29 */ /* 0x000fe20008000000 */
[----:B------:R-:W-:Y:S01]  /*3ae0*/  UMOV UR8, 0xfefa39ef ;  /* 0xfefa39ef00087882 */ /* 0x000fe20000000000 */
[----:B------:R-:W-:-:S04]  /*3af0*/  UMOV UR9, 0x3fe62e42 ;  /* 0x3fe62e4200097882 */ /* 0x000fc80000000000 */
[--C-:B------:R-:W-:Y:S02]  /*3b00*/  DADD R16, R6, -R10.reuse ;  /* 0x0000000006107229 */ /* 0x100fe4000000080a */
[----:B------:R-:W-:-:S06]  /*3b10*/  DFMA R12, R8, UR8, R10 ;  /* 0x00000008080c7c2b */ /* 0x000fcc000800000a */
[----:B------:R-:W-:Y:S02]  /*3b20*/  DADD R16, R14, R16 ;  /* 0x000000000e107229 */ /* 0x000fe40000000010 */
[----:B------:R-:W-:-:S08]  /*3b30*/  DFMA R6, R8, -UR8, R12 ;  /* 0x8000000808067c2b */ /* 0x000fd0000800000c */
[----:B------:R-:W-:-:S08]  /*3b40*/  DADD R6, -R10, R6 ;  /* 0x000000000a067229 */ /* 0x000fd00000000106 */
[----:B------:R-:W-:-:S08]  /*3b50*/  DADD R6, R16, -R6 ;  /* 0x0000000010067229 */ /* 0x000fd00000000806 */
[----:B------:R-:W-:-:S08]  /*3b60*/  DFMA R8, R8, UR10, R6 ;  /* 0x0000000a08087c2b */ /* 0x000fd00008000006 */
[----:B------:R-:W-:-:S08]  /*3b70*/  DADD R6, R12, R8 ;  /* 0x000000000c067229 */ /* 0x000fd00000000008 */
[----:B------:R-:W-:Y:S02]  /*3b80*/  DADD R12, R12, -R6 ;  /* 0x000000000c0c7229 */ /* 0x000fe40000000806 */
[----:B------:R-:W-:-:S06]  /*3b90*/  DMUL R16, R6, 2 ;  /* 0x4000000006107828 */ /* 0x000fcc0000000000 */
[----:B------:R-:W-:Y:S02]  /*3ba0*/  DADD R12, R8, R12 ;  /* 0x00000000080c7229 */ /* 0x000fe4000000000c */
[----:B------:R-:W-:Y:S01]  /*3bb0*/  DFMA R14, R6, 2, -R16 ;  /* 0x40000000060e782b */ /* 0x000fe20000000810 */
[----:B------:R-:W-:Y:S02]  /*3bc0*/  IMAD.MOV.U32 R6, RZ, RZ, 0x652b82fe ;  /* 0x652b82feff067424 */ /* 0x000fe400078e00ff */
[----:B------:R-:W-:-:S05]  /*3bd0*/  IMAD.MOV.U32 R7, RZ, RZ, 0x3ff71547 ;  /* 0x3ff71547ff077424 */ /* 0x000fca00078e00ff */
[----:B------:R-:W-:-:S08]  /*3be0*/  DFMA R14, R12, 2, R14 ;  /* 0x400000000c0e782b */ /* 0x000fd0000000000e */
[----:B------:R-:W-:-:S08]  /*3bf0*/  DADD R8, R16, R14 ;  /* 0x0000000010087229 */ /* 0x000fd0000000000e */
[----:B------:R-:W-:Y:S02]  /*3c00*/  DFMA R6, R8, R6, 6.75539944105574400000e+15 ;  /* 0x433800000806742b */ /* 0x000fe40000000006 */
[----:B------:R-:W-:Y:S01]  /*3c10*/  FSETP.GEU.AND P0, PT, |R9|, 4.1917929649353027344, PT ;  /* 0x4086232b0900780b */ /* 0x000fe20003f0e200 */
[----:B------:R-:W-:-:S05]  /*3c20*/  DADD R16, R16, -R8 ;  /* 0x0000000010107229 */ /* 0x000fca0000000808 */
[----:B------:R-:W-:-:S03]  /*3c30*/  DADD R12, R6, -6.75539944105574400000e+15 ;  /* 0xc3380000060c7429 */ /* 0x000fc60000000000 */
[----:B------:R-:W-:-:S05]  /*3c40*/  DADD R14, R14, R16 ;  /* 0x000000000e0e7229 */ /* 0x000fca0000000010 */
[----:B------:R-:W-:Y:S01]  /*3c50*/  DFMA R10, R12, -UR8, R8 ;  /* 0x800000080c0a7c2b */ /* 0x000fe20008000008 */
[----:B------:R-:W-:Y:S01]  /*3c60*/  UMOV UR8, 0x3b39803f ;  /* 0x3b39803f00087882 */ /* 0x000fe20000000000 */
[----:B------:R-:W-:-:S06]  /*3c70*/  UMOV UR9, 0x3c7abc9e ;  /* 0x3c7abc9e00097882 */ /* 0x000fcc0000000000 */
[----:B------:R-:W-:Y:S01]  /*3c80*/  DFMA R10, R12, -UR8, R10 ;  /* 0x800000080c0a7c2b */ /* 0x000fe2000800000a */
[----:B------:R-:W-:Y:S01]  /*3c90*/  UMOV UR8, 0x69ce2bdf ;  /* 0x69ce2bdf00087882 */ /* 0x000fe20000000000 */
[----:B------:R-:W-:Y:S01]  /*3ca0*/  IMAD.MOV.U32 R12, RZ, RZ, -0x35dec16 ;  /* 0xfca213eaff0c7424 */ /* 0x000fe200078e00ff */
[----:B------:R-:W-:Y:S01]  /*3cb0*/  UMOV UR9, 0x3e5ade15 ;  /* 0x3e5ade1500097882 */ /* 0x000fe20000000000 */
[----:B------:R-:W-:-:S06]  /*3cc0*/  IMAD.MOV.U32 R13, RZ, RZ, 0x3e928af3 ;  /* 0x3e928af3ff0d7424 */ /* 0x000fcc00078e00ff */
[----:B------:R-:W-:Y:S01]  /*3cd0*/  DFMA R12, R10, UR8, R12 ;  /* 0x000000080a0c7c2b */ /* 0x000fe2000800000c */
[----:B------:R-:W-:Y:S01]  /*3ce0*/  UMOV UR8, 0x62401315 ;  /* 0x6240131500087882 */ /* 0x000fe20000000000 */
[----:B------:R-:W-:-:S06]  /*3cf0*/  UMOV UR9, 0x3ec71dee ;  /* 0x3ec71dee00097882 */ /* 0x000fcc0000000000 */
[----:B------:R-:W-:Y:S01]  /*3d00*/  DFMA R12, R10, R12, UR8 ;  /* 0x000000080a0c7e2b */ /* 0x000fe2000800000c */
        /* <DEDUP_REMOVED lines=20> */
[----:B------:R-:W-:-:S08]  /*3e50*/  DFMA R12, R10, R12, UR8 ;  /* 0x000000080a0c7e2b */ /* 0x000fd0000800000c */
[----:B------:R-:W-:-:S08]  /*3e60*/  DFMA R12, R10, R12, 1 ;  /* 0x3ff000000a0c742b */ /* 0x000fd0000000000c */
[----:B------:R-:W-:-:S10]  /*3e70*/  DFMA R12, R10, R12, 1 ;  /* 0x3ff000000a0c742b */ /* 0x000fd4000000000c */
[----:B------:R-:W-:Y:S02]  /*3e80*/  IMAD R11, R6, 0x100000, R13 ;  /* 0x00100000060b7824 */ /* 0x000fe400078e020d */
[----:B------:R-:W-:Y:S01]  /*3e90*/  IMAD.MOV.U32 R10, RZ, RZ, R12 ;  /* 0x000000ffff0a7224 */ /* 0x000fe200078e000c */
[----:B------:R-:W-:Y:S06]  /*3ea0*/  @!P0 BRA `(.L_x_50) ;  /* 0x0000000000308947 */ /* 0x000fec0003800000 */
[----:B------:R-:W-:Y:S01]  /*3eb0*/  FSETP.GEU.AND P1, PT, |R9|, 4.2275390625, PT ;  /* 0x408748000900780b */ /* 0x000fe20003f2e200 */
[C---:B------:R-:W-:Y:S02]  /*3ec0*/  DADD R10, R8.reuse, +INF ;  /* 0x7ff00000080a7429 */ /* 0x040fe40000000000 */
[----:B------:R-:W-:-:S08]  /*3ed0*/  DSETP.GEU.AND P0, PT, R8, RZ, PT ;  /* 0x000000ff0800722a */ /* 0x000fd00003f0e000 */
[----:B------:R-:W-:Y:S02]  /*3ee0*/  FSEL R10, R10, RZ, P0 ;  /* 0x000000ff0a0a7208 */ /* 0x000fe40000000000 */
[----:B------:R-:W-:Y:S02]  /*3ef0*/  @!P1 LEA.HI R7, R6, R6, RZ, 0x1 ;  /* 0x0000000606079211 */ /* 0x000fe400078f08ff */
[----:B------:R-:W-:Y:S02]  /*3f00*/  FSEL R11, R11, RZ, P0 ;  /* 0x000000ff0b0b7208 */ /* 0x000fe40000000000 */
[----:B------:R-:W-:-:S05]  /*3f10*/  @!P1 SHF.R.S32.HI R7, RZ, 0x1, R7 ;  /* 0x00000001ff079819 */ /* 0x000fca0000011407 */
[----:B------:R-:W-:Y:S02]  /*3f20*/  @!P1 IMAD.IADD R6, R6, 0x1, -R7 ;  /* 0x0000000106069824 */ /* 0x000fe400078e0a07 */
[----:B------:R-:W-:-:S03]  /*3f30*/  @!P1 IMAD R13, R7, 0x100000, R13 ;  /* 0x00100000070d9824 */ /* 0x000fc600078e020d */
[----:B------:R-:W-:Y:S01]  /*3f40*/  @!P1 LEA R7, R6, 0x3ff00000, 0x14 ;  /* 0x3ff0000006079811 */ /* 0x000fe200078ea0ff */
[----:B------:R-:W-:-:S06]  /*3f50*/  @!P1 IMAD.MOV.U32 R6, RZ, RZ, RZ ;  /* 0x000000ffff069224 */ /* 0x000fcc00078e00ff */
[----:B------:R-:W-:-:S11]  /*3f60*/  @!P1 DMUL R10, R12, R6 ;  /* 0x000000060c0a9228 */ /* 0x000fd60000000000 */
.L_x_50:
[----:B------:R-:W-:Y:S01]  /*3f70*/  DFMA R14, R14, R10, R10 ;  /* 0x0000000a0e0e722b */ /* 0x000fe2000000000a */
[----:B------:R-:W-:Y:S01]  /*3f80*/  IMAD.MOV.U32 R6, RZ, RZ, R0 ;  /* 0x000000ffff067224 */ /* 0x000fe200078e0000 */
[----:B------:R-:W-:Y:S01]  /*3f90*/  DSETP.NEU.AND P0, PT, |R10|, +INF , PT ;  /* 0x7ff000000a00742a */ /* 0x000fe20003f0d200 */
[----:B------:R-:W-:-:S07]  /*3fa0*/  IMAD.MOV.U32 R7, RZ, RZ, 0x0 ;  /* 0x00000000ff077424 */ /* 0x000fce00078e00ff */
[----:B------:R-:W-:Y:S02]  /*3fb0*/  FSEL R8, R10, R14, !P0 ;  /* 0x0000000e0a087208 */ /* 0x000fe40004000000 */
[----:B------:R-:W-:Y:S01]  /*3fc0*/  FSEL R9, R11, R15, !P0 ;  /* 0x0000000f0b097208 */ /* 0x000fe20004000000 */
[----:B------:R-:W-:Y:S06]  /*3fd0*/  RET.REL.NODEC R6 `(_Z13real2analyticP7double2PKS_PKdS4_jj) ;  /* 0xffffffc006087950 */ /* 0x000fec0003c3ffff */
        .type           $_Z13real2analyticP7double2PKS_PKdS4_jj$__internal_trig_reduction_slowpathd,@function
        .size           $_Z13real2analyticP7double2PKS_PKdS4_jj$__internal_trig_reduction_slowpathd,(.L_x_62 - $_Z13real2analyticP7double2PKS_PKdS4_jj$__internal_trig_reduction_slowpathd)
$_Z13real2analyticP7double2PKS_PKdS4_jj$__internal_trig_reduction_slowpathd:
[----:B------:R-:W-:Y:S01]  /*3fe0*/  SHF.R.U32.HI R0, RZ, 0x14, R10 ;  /* 0x00000014ff007819 */ /* 0x000fe2000001160a */
[----:B------:R-:W-:Y:S02]  /*3ff0*/  IMAD.MOV.U32 R9, RZ, RZ, R2 ;  /* 0x000000ffff097224 */ /* 0x000fe400078e0002 */
[----:B------:R-:W-:Y:S01]  /*4000*/  IMAD.MOV.U32 R2, RZ, RZ, RZ ;  /* 0x000000ffff027224 */ /* 0x000fe200078e00ff */
[----:B------:R-:W-:-:S04]  /*4010*/  LOP3.LUT R3, R0, 0x7ff, RZ, 0xc0, !PT ;  /* 0x000007ff00037812 */ /* 0x000fc800078ec0ff */
[----:B------:R-:W-:-:S13]  /*4020*/  ISETP.NE.AND P0, PT, R3, 0x7ff, PT ;  /* 0x000007ff0300780c */ /* 0x000fda0003f05270 */
[----:B------:R-:W-:Y:S05]  /*4030*/  @!P0 BRA `(.L_x_51) ;  /* 0x0000000800488947 */ /* 0x000fea0003800000 */
[----:B------:R-:W-:Y:S01]  /*4040*/  VIADD R2, R3, 0xfffffc00 ;  /* 0xfffffc0003027836 */ /* 0x000fe20000000000 */
[----:B------:R-:W-:Y:S01]  /*4050*/  BSSY.RECONVERGENT B3, `(.L_x_52) ;  /* 0x000002f000037945 */ /* 0x000fe20003800200 */
[----:B------:R-:W-:-:S03]  /*4060*/  CS2R R22, SRZ ;  /* 0x0000000000167805 */ /* 0x000fc6000001ff00 */
[----:B------:R-:W-:Y:S02]  /*4070*/  SHF.R.U32.HI R4, RZ, 0x6, R2 ;  /* 0x00000006ff047819 */ /* 0x000fe40000011602 */
[----:B------:R-:W-:Y:S02]  /*4080*/  ISETP.GE.U32.AND P0, PT, R2, 0x80, PT ;  /* 0x000000800200780c */ /* 0x000fe40003f06070 */
[C---:B------:R-:W-:Y:S02]  /*4090*/  IADD3 R5, PT, PT, -R4.reuse, 0x13, RZ ;  /* 0x0000001304057810 */ /* 0x040fe40007ffe1ff */
[----:B------:R-:W-:Y:S02]  /*40a0*/  IADD3 R14, PT, PT, -R4, 0xf, RZ ;  /* 0x0000000f040e7810 */ /* 0x000fe40007ffe1ff */
[----:B------:R-:W-:-:S04]  /*40b0*/  SEL R5, R5, 0x12, P0 ;  /* 0x0000001205057807 */ /* 0x000fc80000000000 */
[----:B------:R-:W-:-:S13]  /*40c0*/  ISETP.GE.AND P0, PT, R14, R5, PT ;  /* 0x000000050e00720c */ /* 0x000fda0003f06270 */
[----:B------:R-:W-:Y:S05]  /*40d0*/  @P0 BRA `(.L_x_53) ;  /* 0x0000000000980947 */ /* 0x000fea0003800000 */
[----:B------:R-:W0:Y:S01]  /*40e0*/  LDC.64 R24, c[0x0][0x358] ;  /* 0x0000d600ff187b82 */ /* 0x000e220000000a00 */
[C---:B------:R-:W-:Y:S01]  /*40f0*/  SHF.L.U64.HI R11, R9.reuse, 0xb, R10 ;  /* 0x0000000b090b7819 */ /* 0x040fe2000001020a */
[----:B------:R-:W-:Y:S01]  /*4100*/  BSSY.RECONVERGENT B4, `(.L_x_54) ;  /* 0x0000022000047945 */ /* 0x000fe20003800200 */
[----:B------:R-:W-:Y:S01]  /*4110*/  IMAD.SHL.U32 R9, R9, 0x800, RZ ;  /* 0x0000080009097824 */ /* 0x000fe200078e00ff */
[----:B------:R-:W-:Y:S01]  /*4120*/  IADD3 R13, PT, PT, RZ, -R4, -R5 ;  /* 0x80000004ff0d7210 */ /* 0x000fe20007ffe805 */
[----:B------:R-:W-:Y:S01]  /*4130*/  IMAD.MOV.U32 R8, RZ, RZ, RZ ;  /* 0x000000ffff087224 */ /* 0x000fe200078e00ff */
[----:B------:R-:W-:Y:S02]  /*4140*/  CS2R R22, SRZ ;  /* 0x0000000000167805 */ /* 0x000fe4000001ff00 */
[----:B------:R-:W-:-:S07]  /*4150*/  LOP3.LUT R11, R11, 0x80000000, RZ, 0xfc, !PT ;  /* 0x800000000b0b7812 */ /* 0x000fce00078efcff */
.L_x_55:
[----:B------:R-:W1:Y:S01]  /*4160*/  LDC.64 R2, c[0x4][RZ] ;  /* 0x01000000ff027b82 */ /* 0x000e620000000a00 */
[----:B0-----:R-:W-:Y:S02]  /*4170*/  R2UR UR8, R24 ;  /* 0x00000000180872ca */ /* 0x001fe400000e0000 */
[----:B------:R-:W-:Y:S01]  /*4180*/  R2UR UR9, R25 ;  /* 0x00000000190972ca */ /* 0x000fe200000e0000 */
[----:B-1----:R-:W-:-:S12]  /*4190*/  IMAD.WIDE R2, R14, 0x8, R2 ;  /* 0x000000080e027825 */ /* 0x002fd800078e0202 */
[----:B------:R-:W2:Y:S01]  /*41a0*/  LDG.E.64.CONSTANT R2, desc[UR8][R2.64] ;  /* 0x0000000802027981 */ /* 0x000ea2000c1e9b00 */
[----:B------:R-:W-:Y:S02]  /*41b0*/  IMAD.MOV.U32 R6, RZ, RZ, R22 ;  /* 0x000000ffff067224 */ /* 0x000fe400078e0016 */
[----:B------:R-:W-:Y:S02]  /*41c0*/  IMAD.MOV.U32 R7, RZ, RZ, R23 ;  /* 0x000000ffff077224 */ /* 0x000fe400078e0017 */
[----:B------:R-:W-:Y:S02]  /*41d0*/  VIADD R13, R13, 0x1 ;  /* 0x000000010d0d7836 */ /* 0x000fe40000000000 */
[----:B------:R-:W-:Y:S02]  /*41e0*/  VIADD R14, R14, 0x1 ;  /* 0x000000010e0e7836 */ /* 0x000fe40000000000 */
[----:B--2---:R-:W-:-:S04]  /*41f0*/  IMAD.WIDE.U32 R6, P2, R2, R9, R6 ;  /* 0x0000000902067225 */ /* 0x004fc80007840006 */
[----:B------:R-:W-:Y:S02]  /*4200*/  IMAD R15, R2, R11, RZ ;  /* 0x0000000b020f7224 */ /* 0x000fe400078e02ff */
[CC--:B------:R-:W-:Y:S02]  /*4210*/  IMAD R22, R3.reuse, R9.reuse, RZ ;  /* 0x0000000903167224 */ /* 0x0c0fe400078e02ff */
[----:B------:R-:W-:Y:S01]  /*4220*/  IMAD.HI.U32 R23, R3, R9, RZ ;  /* 0x0000000903177227 */ /* 0x000fe200078e00ff */
[----:B------:R-:W-:-:S03]  /*4230*/  IADD3 R7, P0, PT, R15, R7, RZ ;  /* 0x000000070f077210 */ /* 0x000fc60007f1e0ff */
[----:B------:R-:W-:Y:S01]  /*4240*/  IMAD R15, R8, 0x8, R1 ;  /* 0x00000008080f7824 */ /* 0x000fe200078e0201 */
[----:B------:R-:W-:Y:S01]  /*4250*/  IADD3 R7, P1, PT, R22, R7, RZ ;  /* 0x0000000716077210 */ /* 0x000fe20007f3e0ff */
[----:B------:R-:W-:-:S04]  /*4260*/  IMAD.HI.U32 R22, R2, R11, RZ ;  /* 0x0000000b02167227 */ /* 0x000fc800078e00ff */
[----:B------:R-:W-:Y:S01]  /*4270*/  IMAD.X R2, RZ, RZ, R22, P2 ;  /* 0x000000ffff027224 */ /* 0x000fe200010e0616 */
[----:B------:R1:W-:Y:S01]  /*4280*/  STL.64 [R15], R6 ;  /* 0x000000060f007387 */ /* 0x0003e20000100a00 */
[----:B------:R-:W-:-:S03]  /*4290*/  IMAD.HI.U32 R26, R3, R11, RZ ;  /* 0x0000000b031a7227 */ /* 0x000fc600078e00ff */
[----:B------:R-:W-:Y:S01]  /*42a0*/  IADD3.X R2, P0, PT, R23, R2, RZ, P0, !PT ;  /* 0x0000000217027210 */ /* 0x000fe2000071e4ff */
[----:B------:R-:W-:Y:S02]  /*42b0*/  IMAD R3, R3, R11, RZ ;  /* 0x0000000b03037224 */ /* 0x000fe400078e02ff */
[----:B------:R-:W-:-:S03]  /*42c0*/  VIADD R8, R8, 0x1 ;  /* 0x0000000108087836 */ /* 0x000fc60000000000 */
[----:B------:R-:W-:Y:S01]  /*42d0*/  IADD3.X R22, P1, PT, R3, R2, RZ, P1, !PT ;  /* 0x0000000203167210 */ /* 0x000fe20000f3e4ff */
[----:B------:R-:W-:Y:S01]  /*42e0*/  IMAD.X R2, RZ, RZ, R26, P0 ;  /* 0x000000ffff027224 */ /* 0x000fe200000e061a */
[----:B------:R-:W-:-:S03]  /*42f0*/  ISETP.NE.AND P0, PT, R13, -0xf, PT ;  /* 0xfffffff10d00780c */ /* 0x000fc60003f05270 */
[----:B------:R-:W-:-:S10]  /*4300*/  IMAD.X R23, RZ, RZ, R2, P1 ;  /* 0x000000ffff177224 */ /* 0x000fd400008e0602 */
[----:B-1----:R-:W-:Y:S05]  /*4310*/  @P0 BRA `(.L_x_55) ;  /* 0xfffffffc00900947 */ /* 0x002fea000383ffff */
[----:B------:R-:W-:Y:S05]  /*4320*/  BSYNC.RECONVERGENT B4 ;  /* 0x0000000000047941 */ /* 0x000fea0003800200 */
.L_x_54:
[----:B------:R-:W-:-:S07]  /*4330*/  IMAD.MOV.U32 R14, RZ, RZ, R5 ;  /* 0x000000ffff0e7224 */ /* 0x000fce00078e0005 */
.L_x_53:
[----:B------:R-:W-:Y:S05]  /*4340*/  BSYNC.RECONVERGENT B3 ;  /* 0x0000000000037941 */ /* 0x000fea0003800200 */
.L_x_52:
[----:B------:R-:W-:Y:S01]  /*4350*/  LOP3.LUT P0, R27, R0, 0x3f, RZ, 0xc0, !PT ;  /* 0x0000003f001b7812 */ /* 0x000fe2000780c0ff */
[----:B------:R-:W-:-:S04]  /*4360*/  IMAD.IADD R0, R4, 0x1, R14 ;  /* 0x0000000104007824 */ /* 0x000fc800078e020e */
[----:B------:R-:W-:-:S05]  /*4370*/  IMAD.U32 R25, R0, 0x8, R1 ;  /* 0x0000000800197824 */ /* 0x000fca00078e0001 */
[----:B------:R0:W-:Y:S04]  /*4380*/  STL.64 [R25+-0x78], R22 ;  /* 0xffff881619007387 */ /* 0x0001e80000100a00 */
[----:B------:R-:W2:Y:S04]  /*4390*/  @P0 LDL.64 R8, [R1+0x8] ;  /* 0x0000080001080983 */ /* 0x000ea80000100a00 */
[----:B------:R-:W3:Y:S04]  /*43a0*/  LDL.64 R4, [R1+0x10] ;  /* 0x0000100001047983 */ /* 0x000ee80000100a00 */
[----:B------:R-:W4:Y:S01]  /*43b0*/  LDL.64 R2, [R1+0x18] ;  /* 0x0000180001027983 */ /* 0x000f220000100a00 */
[----:B------:R-:W-:Y:S01]  /*43c0*/  @P0 LOP3.LUT R0, R27, 0x3f, RZ, 0x3c, !PT ;  /* 0x0000003f1b000812 */ /* 0x000fe200078e3cff */
[----:B------:R-:W-:Y:S01]  /*43d0*/  BSSY.RECONVERGENT B3, `(.L_x_56) ;  /* 0x0000034000037945 */ /* 0x000fe20003800200 */
[----:B--2---:R-:W-:-:S02]  /*43e0*/  @P0 SHF.R.U64 R7, R8, 0x1, R9 ;  /* 0x0000000108070819 */ /* 0x004fc40000001209 */
[----:B------:R-:W-:Y:S02]  /*43f0*/  @P0 SHF.R.U32.HI R9, RZ, 0x1, R9 ;  /* 0x00000001ff090819 */ /* 0x000fe40000011609 */
[CC--:B---3--:R-:W-:Y:S02]  /*4400*/  @P0 SHF.L.U32 R11, R4.reuse, R27.reuse, RZ ;  /* 0x0000001b040b0219 */ /* 0x0c8fe400000006ff */
[----:B------:R-:W-:Y:S02]  /*4410*/  @P0 SHF.R.U64 R6, R7, R0, R9 ;  /* 0x0000000007060219 */ /* 0x000fe40000001209 */
[--C-:B------:R-:W-:Y:S02]  /*4420*/  @P0 SHF.R.U32.HI R15, RZ, 0x1, R5.reuse ;  /* 0x00000001ff0f0819 */ /* 0x100fe40000011605 */
[C-C-:B------:R-:W-:Y:S02]  /*4430*/  @P0 SHF.R.U64 R13, R4.reuse, 0x1, R5.reuse ;  /* 0x00000001040d0819 */ /* 0x140fe40000001205 */
[----:B------:R-:W-:-:S02]  /*4440*/  @P0 SHF.L.U64.HI R8, R4, R27, R5 ;  /* 0x0000001b04080219 */ /* 0x000fc40000010205 */
[----:B------:R-:W-:Y:S02]  /*4450*/  @P0 SHF.R.U32.HI R7, RZ, R0, R9 ;  /* 0x00000000ff070219 */ /* 0x000fe40000011609 */
[----:B------:R-:W-:Y:S02]  /*4460*/  @P0 LOP3.LUT R4, R11, R6, RZ, 0xfc, !PT ;  /* 0x000000060b040212 */ /* 0x000fe400078efcff */
[----:B----4-:R-:W-:Y:S02]  /*4470*/  @P0 SHF.L.U32 R9, R2, R27, RZ ;  /* 0x0000001b02090219 */ /* 0x010fe400000006ff */
[----:B------:R-:W-:Y:S02]  /*4480*/  @P0 SHF.R.U64 R14, R13, R0, R15 ;  /* 0x000000000d0e0219 */ /* 0x000fe4000000120f */
[----:B------:R-:W-:Y:S01]  /*4490*/  @P0 LOP3.LUT R5, R8, R7, RZ, 0xfc, !PT ;  /* 0x0000000708050212 */ /* 0x000fe200078efcff */
[----:B------:R-:W-:Y:S01]  /*44a0*/  IMAD.SHL.U32 R8, R4, 0x4, RZ ;  /* 0x0000000404087824 */ /* 0x000fe200078e00ff */
[----:B------:R-:W-:-:S02]  /*44b0*/  @P0 SHF.L.U64.HI R7, R2, R27, R3 ;  /* 0x0000001b02070219 */ /* 0x000fc40000010203 */
[----:B------:R-:W-:Y:S02]  /*44c0*/  @P0 LOP3.LUT R2, R9, R14, RZ, 0xfc, !PT ;  /* 0x0000000e09020212 */ /* 0x000fe400078efcff */
[----:B------:R-:W-:Y:S02]  /*44d0*/  @P0 SHF.R.U32.HI R0, RZ, R0, R15 ;  /* 0x00000000ff000219 */ /* 0x000fe4000001160f */
[----:B------:R-:W-:Y:S02]  /*44e0*/  SHF.L.U64.HI R9, R4, 0x2, R5 ;  /* 0x0000000204097819 */ /* 0x000fe40000010205 */
[----:B------:R-:W-:Y:S02]  /*44f0*/  @P0 LOP3.LUT R3, R7, R0, RZ, 0xfc, !PT ;  /* 0x0000000007030212 */ /* 0x000fe400078efcff */
[----:B------:R-:W-:Y:S02]  /*4500*/  SHF.L.W.U32.HI R5, R5, 0x2, R2 ;  /* 0x0000000205057819 */ /* 0x000fe40000010e02 */
[----:B------:R-:W-:-:S02]  /*4510*/  IADD3 RZ, P0, PT, RZ, -R8, RZ ;  /* 0x80000008ffff7210 */ /* 0x000fc40007f1e0ff */
[----:B------:R-:W-:Y:S02]  /*4520*/  LOP3.LUT R0, RZ, R9, RZ, 0x33, !PT ;  /* 0x00000009ff007212 */ /* 0x000fe400078e33ff */
[----:B------:R-:W-:Y:S02]  /*4530*/  SHF.L.W.U32.HI R2, R2, 0x2, R3 ;  /* 0x0000000202027819 */ /* 0x000fe40000010e03 */
[----:B------:R-:W-:Y:S02]  /*4540*/  LOP3.LUT R6, RZ, R5, RZ, 0x33, !PT ;  /* 0x00000005ff067212 */ /* 0x000fe400078e33ff */
[----:B------:R-:W-:Y:S02]  /*4550*/  IADD3.X R4, P0, PT, RZ, R0, RZ, P0, !PT ;  /* 0x00000000ff047210 */ /* 0x000fe4000071e4ff */
[----:B------:R-:W-:Y:S02]  /*4560*/  LOP3.LUT R0, RZ, R2, RZ, 0x33, !PT ;  /* 0x00000002ff007212 */ /* 0x000fe400078e33ff */
[----:B------:R-:W-:-:S02]  /*4570*/  IADD3.X R6, P1, PT, RZ, R6, RZ, P0, !PT ;  /* 0x00000006ff067210 */ /* 0x000fc4000073e4ff */
[----:B------:R-:W-:-:S03]  /*4580*/  ISETP.GT.U32.AND P2, PT, R5, -0x1, PT ;  /* 0xffffffff0500780c */ /* 0x000fc60003f44070 */
[----:B------:R-:W-:Y:S01]  /*4590*/  IMAD.X R7, RZ, RZ, R0, P1 ;  /* 0x000000ffff077224 */ /* 0x000fe200008e0600 */
[----:B------:R-:W-:-:S04]  /*45a0*/  ISETP.GT.AND.EX P0, PT, R2, -0x1, PT, P2 ;  /* 0xffffffff0200780c */ /* 0x000fc80003f04320 */
[----:B------:R-:W-:Y:S02]  /*45b0*/  SEL R14, R2, R7, P0 ;  /* 0x00000007020e7207 */ /* 0x000fe40000000000 */
[----:B------:R-:W-:Y:S02]  /*45c0*/  SEL R7, R5, R6, P0 ;  /* 0x0000000605077207 */ /* 0x000fe40000000000 */
[----:B------:R-:W-:Y:S02]  /*45d0*/  ISETP.NE.U32.AND P1, PT, R14, RZ, PT ;  /* 0x000000ff0e00720c */ /* 0x000fe40003f25070 */
[----:B------:R-:W-:Y:S02]  /*45e0*/  SEL R9, R9, R4, P0 ;  /* 0x0000000409097207 */ /* 0x000fe40000000000 */
[----:B------:R-:W-:Y:S01]  /*45f0*/  SEL R5, R7, R14, !P1 ;  /* 0x0000000e07057207 */ /* 0x000fe20004800000 */
[----:B------:R-:W-:-:S05]  /*4600*/  @!P0 IMAD.MOV R8, RZ, RZ, -R8 ;  /* 0x000000ffff088224 */ /* 0x000fca00078e0a08 */
[----:B------:R-:W1:Y:S02]  /*4610*/  FLO.U32 R5, R5 ;  /* 0x0000000500057300 */ /* 0x000e6400000e0000 */
[C---:B-1----:R-:W-:Y:S02]  /*4620*/  IADD3 R6, PT, PT, -R5.reuse, 0x1f, RZ ;  /* 0x0000001f05067810 */ /* 0x042fe40007ffe1ff */
[----:B------:R-:W-:-:S03]  /*4630*/  IADD3 R0, PT, PT, -R5, 0x3f, RZ ;  /* 0x0000003f05007810 */ /* 0x000fc60007ffe1ff */
[----:B------:R-:W-:-:S05]  /*4640*/  @P1 IMAD.MOV R0, RZ, RZ, R6 ;  /* 0x000000ffff001224 */ /* 0x000fca00078e0206 */
[----:B------:R-:W-:-:S13]  /*4650*/  ISETP.NE.AND P1, PT, R0, RZ, PT ;  /* 0x000000ff0000720c */ /* 0x000fda0003f25270 */
[----:B0-----:R-:W-:Y:S05]  /*4660*/  @!P1 BRA `(.L_x_57) ;  /* 0x0000000000289947 */ /* 0x001fea0003800000 */
[----:B------:R-:W-:Y:S02]  /*4670*/  LOP3.LUT R4, R0, 0x3f, RZ, 0xc0, !PT ;  /* 0x0000003f00047812 */ /* 0x000fe400078ec0ff */
[--C-:B------:R-:W-:Y:S02]  /*4680*/  SHF.R.U64 R6, R8, 0x1, R9.reuse ;  /* 0x0000000108067819 */ /* 0x100fe40000001209 */
[----:B------:R-:W-:Y:S02]  /*4690*/  SHF.R.U32.HI R8, RZ, 0x1, R9 ;  /* 0x00000001ff087819 */ /* 0x000fe40000011609 */
[----:B------:R-:W-:Y:S02]  /*46a0*/  LOP3.LUT R5, R0, 0x3f, RZ, 0xc, !PT ;  /* 0x0000003f00057812 */ /* 0x000fe400078e0cff */
[CC--:B------:R-:W-:Y:S02]  /*46b0*/  SHF.L.U64.HI R14, R7.reuse, R4.reuse, R14 ;  /* 0x00000004070e7219 */ /* 0x0c0fe4000001020e */
[----:B------:R-:W-:-:S02]  /*46c0*/  SHF.L.U32 R7, R7, R4, RZ ;  /* 0x0000000407077219 */ /* 0x000fc400000006ff */
[-CC-:B------:R-:W-:Y:S02]  /*46d0*/  SHF.R.U64 R4, R6, R5.reuse, R8.reuse ;  /* 0x0000000506047219 */ /* 0x180fe40000001208 */
[----:B------:R-:W-:Y:S02]  /*46e0*/  SHF.R.U32.HI R5, RZ, R5, R8 ;  /* 0x00000005ff057219 */ /* 0x000fe40000011608 */
[----:B------:R-:W-:Y:S02]  /*46f0*/  LOP3.LUT R7, R7, R4, RZ, 0xfc, !PT ;  /* 0x0000000407077212 */ /* 0x000fe400078efcff */
[----:B------:R-:W-:-:S07]  /*4700*/  LOP3.LUT R14, R14, R5, RZ, 0xfc, !PT ;  /* 0x000000050e0e7212 */ /* 0x000fce00078efcff */
.L_x_57:
[----:B------:R-:W-:Y:S05]  /*4710*/  BSYNC.RECONVERGENT B3 ;  /* 0x0000000000037941 */ /* 0x000fea0003800200 */
.L_x_56:
[----:B------:R-:W-:-:S04]  /*4720*/  IMAD.WIDE.U32 R8, R7, 0x2168c235, RZ ;  /* 0x2168c23507087825 */ /* 0x000fc800078e00ff */
[----:B------:R-:W-:Y:S01]  /*4730*/  IMAD.MOV.U32 R4, RZ, RZ, R9 ;  /* 0x000000ffff047224 */ /* 0x000fe200078e0009 */
[----:B------:R-:W-:Y:S01]  /*4740*/  IADD3 RZ, P1, PT, R8, R8, RZ ;  /* 0x0000000808ff7210 */ /* 0x000fe20007f3e0ff */
[----:B------:R-:W-:Y:S02]  /*4750*/  IMAD.MOV.U32 R5, RZ, RZ, RZ ;  /* 0x000000ffff057224 */ /* 0x000fe400078e00ff */
[----:B------:R-:W-:-:S04]  /*4760*/  IMAD.HI.U32 R6, R14, -0x36f0255e, RZ ;  /* 0xc90fdaa20e067827 */ /* 0x000fc800078e00ff */
[----:B------:R-:W-:-:S04]  /*4770*/  IMAD.WIDE.U32 R4, R7, -0x36f0255e, R4 ;  /* 0xc90fdaa207047825 */ /* 0x000fc800078e0004 */
[C---:B------:R-:W-:Y:S02]  /*4780*/  IMAD R7, R14.reuse, -0x36f0255e, RZ ;  /* 0xc90fdaa20e077824 */ /* 0x040fe400078e02ff */
[----:B------:R-:W-:-:S04]  /*4790*/  IMAD.WIDE.U32 R4, P2, R14, 0x2168c235, R4 ;  /* 0x2168c2350e047825 */ /* 0x000fc80007840004 */
[----:B------:R-:W-:Y:S01]  /*47a0*/  IMAD.X R6, RZ, RZ, R6, P2 ;  /* 0x000000ffff067224 */ /* 0x000fe200010e0606 */
[----:B------:R-:W-:Y:S02]  /*47b0*/  IADD3 R5, P2, PT, R7, R5, RZ ;  /* 0x0000000507057210 */ /* 0x000fe40007f5e0ff */
[----:B------:R-:W-:Y:S02]  /*47c0*/  IADD3.X RZ, P1, PT, R4, R4, RZ, P1, !PT ;  /* 0x0000000404ff7210 */ /* 0x000fe40000f3e4ff */
[C---:B------:R-:W-:Y:S01]  /*47d0*/  ISETP.GT.U32.AND P3, PT, R5.reuse, RZ, PT ;  /* 0x000000ff0500720c */ /* 0x040fe20003f64070 */
[----:B------:R-:W-:Y:S01]  /*47e0*/  IMAD.X R6, RZ, RZ, R6, P2 ;  /* 0x000000ffff067224 */ /* 0x000fe200010e0606 */
[----:B------:R-:W-:-:S04]  /*47f0*/  IADD3.X R4, P2, PT, R5, R5, RZ, P1, !PT ;  /* 0x0000000505047210 */ /* 0x000fc80000f5e4ff */
[C---:B------:R-:W-:Y:S01]  /*4800*/  ISETP.GT.AND.EX P1, PT, R6.reuse, RZ, PT, P3 ;  /* 0x000000ff0600720c */ /* 0x040fe20003f24330 */
[----:B------:R-:W-:-:S03]  /*4810*/  IMAD.X R7, R6, 0x1, R6, P2 ;  /* 0x0000000106077824 */ /* 0x000fc600010e0606 */
[----:B------:R-:W-:Y:S02]  /*4820*/  SEL R5, R4, R5, P1 ;  /* 0x0000000504057207 */ /* 0x000fe40000800000 */
[----:B------:R-:W-:Y:S02]  /*4830*/  SEL R6, R7, R6, P1 ;  /* 0x0000000607067207 */ /* 0x000fe40000800000 */
[----:B------:R-:W-:Y:S02]  /*4840*/  IADD3 R5, P2, PT, R5, 0x1, RZ ;  /* 0x0000000105057810 */ /* 0x000fe40007f5e0ff */
[----:B------:R-:W-:Y:S02]  /*4850*/  SEL R7, RZ, 0xffffffff, !P1 ;  /* 0xffffffffff077807 */ /* 0x000fe40004800000 */
[----:B------:R-:W-:Y:S01]  /*4860*/  LOP3.LUT P1, R4, R10, 0x80000000, RZ, 0xc0, !PT ;  /* 0x800000000a047812 */ /* 0x000fe2000782c0ff */
[----:B------:R-:W-:Y:S02]  /*4870*/  IMAD.X R6, RZ, RZ, R6, P2 ;  /* 0x000000ffff067224 */ /* 0x000fe400010e0606 */
[----:B------:R-:W-:Y:S01]  /*4880*/  IMAD.IADD R7, R7, 0x1, -R0 ;  /* 0x0000000107077824 */ /* 0x000fe200078e0a00 */
[----:B------:R-:W-:-:S02]  /*4890*/  @!P0 LOP3.LUT R4, R4, 0x80000000, RZ, 0x3c, !PT ;  /* 0x8000000004048812 */ /* 0x000fc400078e3cff */
[----:B------:R-:W-:-:S04]  /*48a0*/  SHF.R.U64 R5, R5, 0xa, R6 ;  /* 0x0000000a05057819 */ /* 0x000fc80000001206 */
[----:B------:R-:W-:-:S04]  /*48b0*/  IADD3 R5, P2, PT, R5, 0x1, RZ ;  /* 0x0000000105057810 */ /* 0x000fc80007f5e0ff */
[----:B------:R-:W-:-:S04]  /*48c0*/  LEA.HI.X R6, R6, RZ, RZ, 0x16, P2 ;  /* 0x000000ff06067211 */ /* 0x000fc800010fb4ff */
[--C-:B------:R-:W-:Y:S02]  /*48d0*/  SHF.R.U64 R0, R5, 0x1, R6.reuse ;  /* 0x0000000105007819 */ /* 0x100fe40000001206 */
[----:B------:R-:W-:Y:S01]  /*48e0*/  SHF.R.U32.HI R5, RZ, 0x1e, R3 ;  /* 0x0000001eff057819 */ /* 0x000fe20000011603 */
[----:B------:R-:W-:Y:S01]  /*48f0*/  IMAD.SHL.U32 R3, R7, 0x100000, RZ ;  /* 0x0010000007037824 */ /* 0x000fe200078e00ff */
[----:B------:R-:W-:Y:S02]  /*4900*/  SHF.R.U32.HI R6, RZ, 0x1, R6 ;  /* 0x00000001ff067819 */ /* 0x000fe40000011606 */
[----:B------:R-:W-:Y:S02]  /*4910*/  IADD3 R9, P2, P3, RZ, RZ, R0 ;  /* 0x000000ffff097210 */ /* 0x000fe40007b5e000 */
[----:B------:R-:W-:Y:S02]  /*4920*/  LEA.HI R2, R2, R5, RZ, 0x1 ;  /* 0x0000000502027211 */ /* 0x000fe400078f08ff */
[----:B------:R-:W-:-:S03]  /*4930*/  IADD3.X R3, PT, PT, R3, 0x3fe00000, R6, P2, P3 ;  /* 0x3fe0000003037810 */ /* 0x000fc600017e6406 */
[----:B------:R-:W-:Y:S01]  /*4940*/  @P1 IMAD.MOV R2, RZ, RZ, -R2 ;  /* 0x000000ffff021224 */ /* 0x000fe200078e0a02 */
[----:B------:R-:W-:-:S07]  /*4950*/  LOP3.LUT R10, R3, R4, RZ, 0xfc, !PT ;  /* 0x00000004030a7212 */ /* 0x000fce00078efcff */
.L_x_51:
[----:B------:R-:W-:Y:S02]  /*4960*/  IMAD.MOV.U32 R13, RZ, RZ, 0x0 ;  /* 0x00000000ff0d7424 */ /* 0x000fe400078e00ff */
[----:B------:R-:W-:Y:S02]  /*4970*/  IMAD.MOV.U32 R0, RZ, RZ, R2 ;  /* 0x000000ffff007224 */ /* 0x000fe400078e0002 */
[----:B------:R-:W-:Y:S02]  /*4980*/  IMAD.MOV.U32 R2, RZ, RZ, R9 ;  /* 0x000000ffff027224 */ /* 0x000fe400078e0009 */
[----:B------:R-:W-:Y:S01]  /*4990*/  IMAD.MOV.U32 R3, RZ, RZ, R10 ;  /* 0x000000ffff037224 */ /* 0x000fe200078e000a */
[----:B------:R-:W-:Y:S06]  /*49a0*/  RET.REL.NODEC R12 `(_Z13real2analyticP7double2PKS_PKdS4_jj) ;  /* 0xffffffb40c947950 */ /* 0x000fec0003c3ffff */
.L_x_58:
[----:B------:R-:W-:-:S00]  /*49b0*/  BRA `(.L_x_58) ;  /* 0xfffffffc00fc7947 */ /* 0x000fc0000383ffff */
[----:B------:R-:W-:-:S00]  /*49c0*/  NOP ;  /* 0x0000000000007918 */ /* 0x000fc00000000000 */
        /* <DEDUP_REMOVED lines=11> */
.L_x_62:


//--------------------- .nv.global.init           --------------------------
	.section	.nv.global.init,"aw",@progbits
	.align	16
.nv.global.init:
	.type		__cudart_sin_cos_coeffs,@object
	.size		__cudart_sin_cos_coeffs,(__cudart_i2opi_d - __cudart_sin_cos_coeffs)
__cudart_sin_cos_coeffs:
        /*0000*/ 	.byte	0x46, 0xd2, 0xb0, 0x2c, 0xf1, 0xe5, 0x5a, 0xbe, 0x92, 0xe3, 0xac, 0x69, 0xe3, 0x1d, 0xc7, 0x3e
        /*0010*/ 	.byte	0xa1, 0x62, 0xdb, 0x19, 0xa0, 0x01, 0x2a, 0xbf, 0x18, 0x08, 0x11, 0x11, 0x11, 0x11, 0x81, 0x3f
        /*0020*/ 	.byte	0x54, 0x55, 0x55, 0x55, 0x55, 0x55, 0xc5, 0xbf, 0x00, 0x00, 0x00, 0x00, 0x00, 0x00, 0x00, 0x00
        /*0030*/ 	.byte	0x00, 0x00, 0x00, 0x00, 0x00, 0x00, 0x00, 0x00, 0x64, 0x81, 0xfd, 0x20, 0x83, 0xff, 0xa8, 0xbd
        /*0040*/ 	.byte	0x28, 0x85, 0xef, 0xc1, 0xa7, 0xee, 0x21, 0x3e, 0xd9, 0xe6, 0x06, 0x8e, 0x4f, 0x7e, 0x92, 0xbe
        /*0050*/ 	.byte	0xe9, 0xbc, 0xdd, 0x19, 0xa0, 0x01, 0xfa, 0x3e, 0x47, 0x5d, 0xc1, 0x16, 0x6c, 0xc1, 0x56, 0xbf
        /*0060*/ 	.byte	0x51, 0x55, 0x55, 0x55, 0x55, 0x55, 0xa5, 0x3f, 0x00, 0x00, 0x00, 0x00, 0x00, 0x00, 0xe0, 0xbf
        /*0070*/ 	.byte	0x00, 0x00, 0x00, 0x00, 0x00, 0x00, 0xf0, 0x3f, 0x00, 0x00, 0x00, 0x00, 0x00, 0x00, 0x00, 0x00
	.type		__cudart_i2opi_d,@object
	.size		__cudart_i2opi_d,(.L_0 - __cudart_i2opi_d)
__cudart_i2opi_d:
        /* <DEDUP_REMOVED lines=9> */
.L_0:


//--------------------- .nv.shared.reserved.0     --------------------------
	.section	.nv.shared.reserved.0,"aw",@nobits
	.weak		__nv_reservedSMEM_offset_0_alias
	.size		__nv_reservedSMEM_offset_0_alias, 0, 64
	.other		__nv_reservedSMEM_offset_0_alias,@"STO_CUDA_RESERVED_SHARED STV_DEFAULT"
__nv_reservedSMEM_offset_0_alias:
	.zero		0
	.zero		64


//--------------------- .nv.constant0._Z13real2analyticP7double2PKS_PKdS4_jj --------------------------
	.section	.nv.constant0._Z13real2analyticP7double2PKS_PKdS4_jj,"a",@progbits
	.sectionflags	@""
	.align	4
.nv.constant0._Z13real2analyticP7double2PKS_PKdS4_jj:
	.zero		936


//--------------------- SYMBOLS --------------------------

	.type		.nv.reservedSmem.offset0,@object
	.size		.nv.reservedSmem.offset0,0x4
